// auto-generated by cutlass_sweep.gemm — config: {"arch": "sm_100", "cluster_m": 1, "cluster_n": 2, "dtype": "int8", "stages": 0, "tile_k": 128, "tile_m": 64, "tile_n": 64}
#include "cutlass/cutlass.h"
#include "cutlass/gemm/collective/collective_builder.hpp"
#include "cutlass/gemm/device/gemm_universal_adapter.h"
#include "cutlass/gemm/kernel/gemm_universal.hpp"
#include "cutlass/epilogue/collective/collective_builder.hpp"

using ElemA = int8_t;
using ElemB = int8_t;
using ElemCD = int8_t;
using Acc  = int32_t;
using TileShape    = cute::Shape<cute::_64, cute::_64, cute::_128>;
using ClusterShape = cute::Shape<cute::_1, cute::_2, cute::_1>;

using CollectiveEpilogue = typename cutlass::epilogue::collective::CollectiveBuilder<
    cutlass::arch::Sm100, cutlass::arch::OpClassTensorOp,
    TileShape, ClusterShape,
    cutlass::epilogue::collective::EpilogueTileAuto,
    Acc, Acc,
    ElemCD, cutlass::layout::RowMajor, 128 / cutlass::sizeof_bits<ElemCD>::value,
    ElemCD, cutlass::layout::RowMajor, 128 / cutlass::sizeof_bits<ElemCD>::value,
    cutlass::epilogue::collective::EpilogueScheduleAuto
  >::CollectiveOp;

using CollectiveMainloop = typename cutlass::gemm::collective::CollectiveBuilder<
    cutlass::arch::Sm100, cutlass::arch::OpClassTensorOp,
    ElemA, cutlass::layout::RowMajor, 128 / cutlass::sizeof_bits<ElemA>::value,
    ElemB, cutlass::layout::ColumnMajor, 128 / cutlass::sizeof_bits<ElemB>::value,
    Acc,
    TileShape, ClusterShape,
    cutlass::gemm::collective::StageCountAutoCarveout<static_cast<int>(sizeof(typename CollectiveEpilogue::SharedStorage))>,
    cutlass::gemm::collective::KernelScheduleAuto
  >::CollectiveOp;

using GemmKernel = cutlass::gemm::kernel::GemmUniversal<
    cute::Shape<int,int,int,int>,
    CollectiveMainloop,
    CollectiveEpilogue
>;
using Gemm = cutlass::gemm::device::GemmUniversalAdapter<GemmKernel>;

// Force the device kernel symbol into the cubin without needing a host main.
auto* _anchor = &cutlass::device_kernel<GemmKernel>;


// ===== COMPILED SASS (sm_100a) =====

	.target	sm_100a

	.elftype	@"ET_EXEC"


//--------------------- .note.nv.tkinfo           --------------------------
	.section	.note.nv.tkinfo,"",@"SHT_NOTE"
	.sectionflags	@"SHF_NOTE_NV_TKINFO"
	.tkinfo
        /*0018*/ 	.word	0x00000002
        /*0030*/ 	.string	""
        /*0030*/ 	.string	"ptxas"
        /*0030*/ 	.string	"Cuda compilation tools, release 13.0, V13.0.88"
        /*0030*/ 	.string	"Build cuda_13.0.r13.0/compiler.36424714_0"
        /*0030*/ 	.string	"-arch sm_100a -m 64 "



//--------------------- .note.nv.cuinfo           --------------------------
	.section	.note.nv.cuinfo,"",@"SHT_NOTE"
	.sectionflags	@"SHF_NOTE_NV_CUINFO"
        /*0018*/ 	.short	0x0002
        /*001a*/ 	.short	0x0064
        /*001c*/ 	.short	0x0082
	.zero		2


//--------------------- .nv.info                  --------------------------
	.section	.nv.info,"",@"SHT_CUDA_INFO"
	.align	4


	//----- nvinfo : EIATTR_REGCOUNT
	.align		4
        /*0000*/ 	.byte	0x04, 0x2f
        /*0002*/ 	.short	(.L_19 - .L_18)
	.align		4
.L_18:
        /*0004*/ 	.word	index@(_ZN7cutlass13device_kernelINS_4gemm6kernel13GemmUniversalIN4cute5tupleIJiiiiEEENS1_10collective13CollectiveMmaINS1_35MainloopSm100TmaUmmaWarpSpecializedILi13ELi2ELi4ENS5_IJNS4_1CILi1EEENSA_ILi2EEESB_EEEEENS5_IJNSA_ILi64EEESF_NSA_ILi128EEEEEEaNS5_IJlSB_lEEEaSI_NS4_8TiledMMAINS4_8MMA_AtomIJNS4_15SM100_MMA_S8_SSIaaiLi64ELi64ELNS4_4UMMA5MajorE0ELSN_0ELNSM_8SaturateE0EEEEEENS4_6LayoutINS5_IJSB_SB_SB_EEENS5_IJNSA_ILi0EEEST_ST_EEEEENS5_IJNS4_10UnderscoreESW_SW_EEEEENS4_23SM90_TMA_LOAD_MULTICASTENS4_14ComposedLayoutINS4_7SwizzleILi3ELi4ELi3EEENS4_18smem_ptr_flag_bitsILi8EEENSR_INS5_IJNSA_ILi8EEESG_EEENS5_IJSG_SB_EEEEEEEvNS4_8identityENS4_13SM90_TMA_LOADES19_vS1A_EENS_8epilogue10collective18CollectiveEpilogueINS1D_23Sm100TmaWarpSpecializedILi1ELi1ELi32ELb0ELb0EEEJSH_NS5_IJNSR_ISF_SB_EES1I_EEEaSI_aSI_NS1D_6fusion15FusionCallbacksIS1H_NS1K_17LinearCombinationIaiaiLNS_15FloatRoundStyleE2EEESH_S1J_JEEENS4_5SM1004TMEM4LOAD26SM100_TMEM_LOAD_16dp32b32xES1B_NS10_INS11_ILi2ELi4ELi3EEES14_NSR_INS5_IJS15_SF_EEENS5_IJSF_SB_EEEEEEENS4_39AutoVectorizingCopyWithAssumedAlignmentILi128EEENS4_14SM90_TMA_STOREES1Y_S20_S20_EEEvvEEEEvNT_6ParamsE)
        /*0008*/ 	.word	0x00000059


	//----- nvinfo : EIATTR_FRAME_SIZE
	.align		4
.L_19:
        /*000c*/ 	.byte	0x04, 0x11
        /*000e*/ 	.short	(.L_21 - .L_20)
	.align		4
.L_20:
        /*0010*/ 	.word	index@($__internal_2_$__cuda_sm10x_tcgen05_guardrail_trap_unallocated_columns_being_dealloced)
        /*0014*/ 	.word	0x00000000


	//----- nvinfo : EIATTR_FRAME_SIZE
	.align		4
.L_21:
        /*0018*/ 	.byte	0x04, 0x11
        /*001a*/ 	.short	(.L_23 - .L_22)
	.align		4
.L_22:
        /*001c*/ 	.word	index@($__internal_1_$__cuda_sm10x_tcgen05_guardrail_trap_phase_invalid_during_alloc)
        /*0020*/ 	.word	0x00000000


	//----- nvinfo : EIATTR_FRAME_SIZE
	.align		4
.L_23:
        /*0024*/ 	.byte	0x04, 0x11
        /*0026*/ 	.short	(.L_25 - .L_24)
	.align		4
.L_24:
        /*0028*/ 	.word	index@($__internal_0_$__cuda_sm10x_tcgen05_guardrail_trap_col_being_dealloced_not_returned_by_alloc)
        /*002c*/ 	.word	0x00000000


	//----- nvinfo : EIATTR_FRAME_SIZE
	.align		4
.L_25:
        /*0030*/ 	.byte	0x04, 0x11
        /*0032*/ 	.short	(.L_27 - .L_26)
	.align		4
.L_26:
        /*0034*/ 	.word	index@(_ZN7cutlass13device_kernelINS_4gemm6kernel13GemmUniversalIN4cute5tupleIJiiiiEEENS1_10collective13CollectiveMmaINS1_35MainloopSm100TmaUmmaWarpSpecializedILi13ELi2ELi4ENS5_IJNS4_1CILi1EEENSA_ILi2EEESB_EEEEENS5_IJNSA_ILi64EEESF_NSA_ILi128EEEEEEaNS5_IJlSB_lEEEaSI_NS4_8TiledMMAINS4_8MMA_AtomIJNS4_15SM100_MMA_S8_SSIaaiLi64ELi64ELNS4_4UMMA5MajorE0ELSN_0ELNSM_8SaturateE0EEEEEENS4_6LayoutINS5_IJSB_SB_SB_EEENS5_IJNSA_ILi0EEEST_ST_EEEEENS5_IJNS4_10UnderscoreESW_SW_EEEEENS4_23SM90_TMA_LOAD_MULTICASTENS4_14ComposedLayoutINS4_7SwizzleILi3ELi4ELi3EEENS4_18smem_ptr_flag_bitsILi8EEENSR_INS5_IJNSA_ILi8EEESG_EEENS5_IJSG_SB_EEEEEEEvNS4_8identityENS4_13SM90_TMA_LOADES19_vS1A_EENS_8epilogue10collective18CollectiveEpilogueINS1D_23Sm100TmaWarpSpecializedILi1ELi1ELi32ELb0ELb0EEEJSH_NS5_IJNSR_ISF_SB_EES1I_EEEaSI_aSI_NS1D_6fusion15FusionCallbacksIS1H_NS1K_17LinearCombinationIaiaiLNS_15FloatRoundStyleE2EEESH_S1J_JEEENS4_5SM1004TMEM4LOAD26SM100_TMEM_LOAD_16dp32b32xES1B_NS10_INS11_ILi2ELi4ELi3EEES14_NSR_INS5_IJS15_SF_EEENS5_IJSF_SB_EEEEEEENS4_39AutoVectorizingCopyWithAssumedAlignmentILi128EEENS4_14SM90_TMA_STOREES1Y_S20_S20_EEEvvEEEEvNT_6ParamsE)
        /*0038*/ 	.word	0x00000000


	//----- nvinfo : EIATTR_MIN_STACK_SIZE
	.align		4
.L_27:
        /*003c*/ 	.byte	0x04, 0x12
        /*003e*/ 	.short	(.L_29 - .L_28)
	.align		4
.L_28:
        /*0040*/ 	.word	index@(_ZN7cutlass13device_kernelINS_4gemm6kernel13GemmUniversalIN4cute5tupleIJiiiiEEENS1_10collective13CollectiveMmaINS1_35MainloopSm100TmaUmmaWarpSpecializedILi13ELi2ELi4ENS5_IJNS4_1CILi1EEENSA_ILi2EEESB_EEEEENS5_IJNSA_ILi64EEESF_NSA_ILi128EEEEEEaNS5_IJlSB_lEEEaSI_NS4_8TiledMMAINS4_8MMA_AtomIJNS4_15SM100_MMA_S8_SSIaaiLi64ELi64ELNS4_4UMMA5MajorE0ELSN_0ELNSM_8SaturateE0EEEEEENS4_6LayoutINS5_IJSB_SB_SB_EEENS5_IJNSA_ILi0EEEST_ST_EEEEENS5_IJNS4_10UnderscoreESW_SW_EEEEENS4_23SM90_TMA_LOAD_MULTICASTENS4_14ComposedLayoutINS4_7SwizzleILi3ELi4ELi3EEENS4_18smem_ptr_flag_bitsILi8EEENSR_INS5_IJNSA_ILi8EEESG_EEENS5_IJSG_SB_EEEEEEEvNS4_8identityENS4_13SM90_TMA_LOADES19_vS1A_EENS_8epilogue10collective18CollectiveEpilogueINS1D_23Sm100TmaWarpSpecializedILi1ELi1ELi32ELb0ELb0EEEJSH_NS5_IJNSR_ISF_SB_EES1I_EEEaSI_aSI_NS1D_6fusion15FusionCallbacksIS1H_NS1K_17LinearCombinationIaiaiLNS_15FloatRoundStyleE2EEESH_S1J_JEEENS4_5SM1004TMEM4LOAD26SM100_TMEM_LOAD_16dp32b32xES1B_NS10_INS11_ILi2ELi4ELi3EEES14_NSR_INS5_IJS15_SF_EEENS5_IJSF_SB_EEEEEEENS4_39AutoVectorizingCopyWithAssumedAlignmentILi128EEENS4_14SM90_TMA_STOREES1Y_S20_S20_EEEvvEEEEvNT_6ParamsE)
        /*0044*/ 	.word	0x00000000
.L_29:


//--------------------- .nv.compat                --------------------------
	.section	.nv.compat,"",@"SHT_CUDA_COMPAT_INFO"
	.align	4
        /*0000*/ 	.byte	0x02, 0x09, 0x01, 0x00, 0x02, 0x02, 0x03, 0x00, 0x02, 0x05, 0x06, 0x00, 0x03, 0x07, 0x01, 0x01
        /*0010*/ 	.byte	0x02, 0x03, 0x01, 0x00, 0x02, 0x06, 0x01, 0x00, 0x04, 0x0b, 0x08, 0x00, 0x01, 0x00, 0x00, 0x00
        /*0020*/ 	.byte	0x00, 0x00, 0x00, 0x00


//--------------------- .nv.info._ZN7cutlass13device_kernelINS_4gemm6kernel13GemmUniversalIN4cute5tupleIJiiiiEEENS1_10collective13CollectiveMmaINS1_35MainloopSm100TmaUmmaWarpSpecializedILi13ELi2ELi4ENS5_IJNS4_1CILi1EEENSA_ILi2EEESB_EEEEENS5_IJNSA_ILi64EEESF_NSA_ILi128EEEEEEaNS5_IJlSB_lEEEaSI_NS4_8TiledMMAINS4_8MMA_AtomIJNS4_15SM100_MMA_S8_SSIaaiLi64ELi64ELNS4_4UMMA5MajorE0ELSN_0ELNSM_8SaturateE0EEEEEENS4_6LayoutINS5_IJSB_SB_SB_EEENS5_IJNSA_ILi0EEEST_ST_EEEEENS5_IJNS4_10UnderscoreESW_SW_EEEEENS4_23SM90_TMA_LOAD_MULTICASTENS4_14ComposedLayoutINS4_7SwizzleILi3ELi4ELi3EEENS4_18smem_ptr_flag_bitsILi8EEENSR_INS5_IJNSA_ILi8EEESG_EEENS5_IJSG_SB_EEEEEEEvNS4_8identityENS4_13SM90_TMA_LOADES19_vS1A_EENS_8epilogue10collective18CollectiveEpilogueINS1D_23Sm100TmaWarpSpecializedILi1ELi1ELi32ELb0ELb0EEEJSH_NS5_IJNSR_ISF_SB_EES1I_EEEaSI_aSI_NS1D_6fusion15FusionCallbacksIS1H_NS1K_17LinearCombinationIaiaiLNS_15FloatRoundStyleE2EEESH_S1J_JEEENS4_5SM1004TMEM4LOAD26SM100_TMEM_LOAD_16dp32b32xES1B_NS10_INS11_ILi2ELi4ELi3EEES14_NSR_INS5_IJS15_SF_EEENS5_IJSF_SB_EEEEEEENS4_39AutoVectorizingCopyWithAssumedAlignmentILi128EEENS4_14SM90_TMA_STOREES1Y_S20_S20_EEEvvEEEEvNT_6ParamsE --------------------------
	.section	.nv.info._ZN7cutlass13device_kernelINS_4gemm6kernel13GemmUniversalIN4cute5tupleIJiiiiEEENS1_10collective13CollectiveMmaINS1_35MainloopSm100TmaUmmaWarpSpecializedILi13ELi2ELi4ENS5_IJNS4_1CILi1EEENSA_ILi2EEESB_EEEEENS5_IJNSA_ILi64EEESF_NSA_ILi128EEEEEEaNS5_IJlSB_lEEEaSI_NS4_8TiledMMAINS4_8MMA_AtomIJNS4_15SM100_MMA_S8_SSIaaiLi64ELi64ELNS4_4UMMA5MajorE0ELSN_0ELNSM_8SaturateE0EEEEEENS4_6LayoutINS5_IJSB_SB_SB_EEENS5_IJNSA_ILi0EEEST_ST_EEEEENS5_IJNS4_10UnderscoreESW_SW_EEEEENS4_23SM90_TMA_LOAD_MULTICASTENS4_14ComposedLayoutINS4_7SwizzleILi3ELi4ELi3EEENS4_18smem_ptr_flag_bitsILi8EEENSR_INS5_IJNSA_ILi8EEESG_EEENS5_IJSG_SB_EEEEEEEvNS4_8identityENS4_13SM90_TMA_LOADES19_vS1A_EENS_8epilogue10collective18CollectiveEpilogueINS1D_23Sm100TmaWarpSpecializedILi1ELi1ELi32ELb0ELb0EEEJSH_NS5_IJNSR_ISF_SB_EES1I_EEEaSI_aSI_NS1D_6fusion15FusionCallbacksIS1H_NS1K_17LinearCombinationIaiaiLNS_15FloatRoundStyleE2EEESH_S1J_JEEENS4_5SM1004TMEM4LOAD26SM100_TMEM_LOAD_16dp32b32xES1B_NS10_INS11_ILi2ELi4ELi3EEES14_NSR_INS5_IJS15_SF_EEENS5_IJSF_SB_EEEEEEENS4_39AutoVectorizingCopyWithAssumedAlignmentILi128EEENS4_14SM90_TMA_STOREES1Y_S20_S20_EEEvvEEEEvNT_6ParamsE,"",@"SHT_CUDA_INFO"
	.sectionflags	@""
	.align	4


	//----- nvinfo : EIATTR_CUDA_API_VERSION
	.align		4
        /*0000*/ 	.byte	0x04, 0x37
        /*0002*/ 	.short	(.L_31 - .L_30)
.L_30:
        /*0004*/ 	.word	0x00000082


	//----- nvinfo : EIATTR_KPARAM_INFO
	.align		4
.L_31:
        /*0008*/ 	.byte	0x04, 0x17
        /*000a*/ 	.short	(.L_33 - .L_32)
.L_32:
        /*000c*/ 	.word	0x00000000
        /*0010*/ 	.short	0x0000
        /*0012*/ 	.short	0x0000
        /*0014*/ 	.byte	0x00, 0xf0, 0x01, 0x20


	//----- nvinfo : EIATTR_AT_ENTRY_FRAGMENTS
	.align		4
.L_33:
        /*0018*/ 	.byte	0x04, 0x4f
        /*001a*/ 	.short	(.L_35 - .L_34)


	//   ....[0]....
.L_34:
        /*001c*/ 	.word	0x00000006


	//----- nvinfo : EIATTR_RESERVED_SMEM_USED
	.align		4
.L_35:
        /*0020*/ 	.byte	0x01, 0x41
	.zero		2


	//----- nvinfo : EIATTR_SPARSE_MMA_MASK
	.align		4
        /*0024*/ 	.byte	0x03, 0x50
        /*0026*/ 	.short	0x0000


	//----- nvinfo : EIATTR_TCGEN05_1CTA_USED
	.align		4
        /*0028*/ 	.byte	0x01, 0x51
	.zero		2


	//----- nvinfo : EIATTR_MAXREG_COUNT
	.align		4
        /*002c*/ 	.byte	0x03, 0x1b
        /*002e*/ 	.short	0x00ff


	//----- nvinfo : EIATTR_NUM_BARRIERS
	.align		4
        /*0030*/ 	.byte	0x02, 0x4c
        /*0032*/ 	.byte	0x07
	.zero		1


	//----- nvinfo : EIATTR_EXTERNS
	.align		4
        /*0034*/ 	.byte	0x04, 0x0f
        /*0036*/ 	.short	(.L_37 - .L_36)


	//   ....[0]....
	.align		4
.L_36:
        /*0038*/ 	.word	index@(__assertfail)


	//----- nvinfo : EIATTR_MERCURY_ISA_VERSION
	.align		4
.L_37:
        /*003c*/ 	.byte	0x03, 0x5f
        /*003e*/ 	.short	0x0101


	//----- nvinfo : EIATTR_INT_WARP_WIDE_INSTR_OFFSETS
	.align		4
        /*0040*/ 	.byte	0x04, 0x31
        /*0042*/ 	.short	(.L_39 - .L_38)


	//   ....[0]....
.L_38:
        /*0044*/ 	.word	0x00004290


	//   ....[1]....
        /*0048*/ 	.word	0x000042c0


	//   ....[2]....
        /*004c*/ 	.word	0x000042e0


	//   ....[3]....
        /*0050*/ 	.word	0x00004e10


	//   ....[4]....
        /*0054*/ 	.word	0x00004ec0


	//----- nvinfo : EIATTR_COOP_GROUP_MASK_REGIDS
	.align		4
.L_39:
        /*0058*/ 	.byte	0x04, 0x29
        /*005a*/ 	.short	(.L_41 - .L_40)


	//   ....[0]....
.L_40:
        /*005c*/ 	.word	0xffffffff


	//   ....[1]....
        /*0060*/ 	.word	0xffffffff


	//   ....[2]....
        /*0064*/ 	.word	0xffffffff


	//   ....[3]....
        /*0068*/ 	.word	0xffffffff


	//   ....[4]....
        /*006c*/ 	.word	0xffffffff


	//   ....[5]....
        /*0070*/ 	.word	0xffffffff


	//   ....[6]....
        /*0074*/ 	.word	0xffffffff


	//   ....[7]....
        /*0078*/ 	.word	0xffffffff


	//   ....[8]....
        /*007c*/ 	.word	0xffffffff


	//   ....[9]....
        /*0080*/ 	.word	0xffffffff


	//   ....[10]....
        /*0084*/ 	.word	0xffffffff


	//   ....[11]....
        /*0088*/ 	.word	0xffffffff


	//   ....[12]....
        /*008c*/ 	.word	0xffffffff


	//   ....[13]....
        /*0090*/ 	.word	0xffffffff


	//----- nvinfo : EIATTR_COOP_GROUP_INSTR_OFFSETS
	.align		4
.L_41:
        /*0094*/ 	.byte	0x04, 0x28
        /*0096*/ 	.short	(.L_43 - .L_42)


	//   ....[0]....
.L_42:
        /*0098*/ 	.word	0x00000080


	//   ....[1]....
        /*009c*/ 	.word	0x000004e0


	//   ....[2]....
        /*00a0*/ 	.word	0x000007e0


	//   ....[3]....
        /*00a4*/ 	.word	0x00000920


	//   ....[4]....
        /*00a8*/ 	.word	0x00000a20


	//   ....[5]....
        /*00ac*/ 	.word	0x00000b90


	//   ....[6]....
        /*00b0*/ 	.word	0x00000d30


	//   ....[7]....
        /*00b4*/ 	.word	0x00000ee0


	//   ....[8]....
        /*00b8*/ 	.word	0x000020d0


	//   ....[9]....
        /*00bc*/ 	.word	0x00003480


	//   ....[10]....
        /*00c0*/ 	.word	0x00003690


	//   ....[11]....
        /*00c4*/ 	.word	0x000036c0


	//   ....[12]....
        /*00c8*/ 	.word	0x00004170


	//   ....[13]....
        /*00cc*/ 	.word	0x000043a0


	//----- nvinfo : EIATTR_VRC_CTA_INIT_COUNT
	.align		4
.L_43:
        /*00d0*/ 	.byte	0x02, 0x4a
        /*00d2*/ 	.byte	0x80
	.zero		1


	//----- nvinfo : EIATTR_SYSCALL_OFFSETS
	.align		4
        /*00d4*/ 	.byte	0x04, 0x46
        /*00d6*/ 	.short	(.L_45 - .L_44)


	//   ....[0]....
.L_44:
        /*00d8*/ 	.word	0x00005a20


	//   ....[1]....
        /*00dc*/ 	.word	0x00005b60


	//   ....[2]....
        /*00e0*/ 	.word	0x000062e0


	//----- nvinfo : EIATTR_MBARRIER_INSTR_OFFSETS
	.align		4
.L_45:
        /*00e4*/ 	.byte	0x04, 0x39
        /*00e6*/ 	.short	(.L_47 - .L_46)


	//   ....[0]....
.L_46:
        /*00e8*/ 	.word	0x00000620
        /*00ec*/ 	.word	0x000000ff
        /*00f0*/ 	.word	0x00000000
        /*00f4*/ 	.short	0x0100
        /*00f6*/ 	.byte	0x04
	.zero		1


	//   ....[1]....
        /*00f8*/ 	.word	0x00000630
        /*00fc*/ 	.word	0x000000ff
        /*0100*/ 	.word	0x00000068
        /*0104*/ 	.short	0x0100
        /*0106*/ 	.byte	0x04
	.zero		1


	//   ....[2]....
        /*0108*/ 	.word	0x00000640
        /*010c*/ 	.word	0x000000ff
        /*0110*/ 	.word	0x00000008
        /*0114*/ 	.short	0x0100
        /*0116*/ 	.byte	0x04
	.zero		1


	//   ....[3]....
        /*0118*/ 	.word	0x00000650
        /*011c*/ 	.word	0x000000ff
        /*0120*/ 	.word	0x00000070
        /*0124*/ 	.short	0x0100
        /*0126*/ 	.byte	0x04
	.zero		1


	//   ....[4]....
        /*0128*/ 	.word	0x00000660
        /*012c*/ 	.word	0x000000ff
        /*0130*/ 	.word	0x00000010
        /*0134*/ 	.short	0x0100
        /*0136*/ 	.byte	0x04
	.zero		1


	//   ....[5]....
        /*0138*/ 	.word	0x00000670
        /*013c*/ 	.word	0x000000ff
        /*0140*/ 	.word	0x00000078
        /*0144*/ 	.short	0x0100
        /*0146*/ 	.byte	0x04
	.zero		1


	//   ....[6]....
        /*0148*/ 	.word	0x00000680
        /*014c*/ 	.word	0x000000ff
        /*0150*/ 	.word	0x00000018
        /*0154*/ 	.short	0x0100
        /*0156*/ 	.byte	0x04
	.zero		1


	//   ....[7]....
        /*0158*/ 	.word	0x00000690
        /*015c*/ 	.word	0x000000ff
        /*0160*/ 	.word	0x00000080
        /*0164*/ 	.short	0x0100
        /*0166*/ 	.byte	0x04
	.zero		1


	//   ....[8]....
        /*0168*/ 	.word	0x000006a0
        /*016c*/ 	.word	0x000000ff
        /*0170*/ 	.word	0x00000020
        /*0174*/ 	.short	0x0100
        /*0176*/ 	.byte	0x04
	.zero		1


	//   ....[9]....
        /*0178*/ 	.word	0x000006b0
        /*017c*/ 	.word	0x000000ff
        /*0180*/ 	.word	0x00000088
        /*0184*/ 	.short	0x0100
        /*0186*/ 	.byte	0x04
	.zero		1


	//   ....[10]....
        /*0188*/ 	.word	0x000006c0
        /*018c*/ 	.word	0x000000ff
        /*0190*/ 	.word	0x00000028
        /*0194*/ 	.short	0x0100
        /*0196*/ 	.byte	0x04
	.zero		1


	//   ....[11]....
        /*0198*/ 	.word	0x000006d0
        /*019c*/ 	.word	0x000000ff
        /*01a0*/ 	.word	0x00000090
        /*01a4*/ 	.short	0x0100
        /*01a6*/ 	.byte	0x04
	.zero		1


	//   ....[12]....
        /*01a8*/ 	.word	0x000006e0
        /*01ac*/ 	.word	0x000000ff
        /*01b0*/ 	.word	0x00000030
        /*01b4*/ 	.short	0x0100
        /*01b6*/ 	.byte	0x04
	.zero		1


	//   ....[13]....
        /*01b8*/ 	.word	0x000006f0
        /*01bc*/ 	.word	0x000000ff
        /*01c0*/ 	.word	0x00000098
        /*01c4*/ 	.short	0x0100
        /*01c6*/ 	.byte	0x04
	.zero		1


	//   ....[14]....
        /*01c8*/ 	.word	0x00000700
        /*01cc*/ 	.word	0x000000ff
        /*01d0*/ 	.word	0x00000038
        /*01d4*/ 	.short	0x0100
        /*01d6*/ 	.byte	0x04
	.zero		1


	//   ....[15]....
        /*01d8*/ 	.word	0x00000710
        /*01dc*/ 	.word	0x000000ff
        /*01e0*/ 	.word	0x000000a0
        /*01e4*/ 	.short	0x0100
        /*01e6*/ 	.byte	0x04
	.zero		1


	//   ....[16]....
        /*01e8*/ 	.word	0x00000720
        /*01ec*/ 	.word	0x000000ff
        /*01f0*/ 	.word	0x00000040
        /*01f4*/ 	.short	0x0100
        /*01f6*/ 	.byte	0x04
	.zero		1


	//   ....[17]....
        /*01f8*/ 	.word	0x00000730
        /*01fc*/ 	.word	0x000000ff
        /*0200*/ 	.word	0x000000a8
        /*0204*/ 	.short	0x0100
        /*0206*/ 	.byte	0x04
	.zero		1


	//   ....[18]....
        /*0208*/ 	.word	0x00000740
        /*020c*/ 	.word	0x000000ff
        /*0210*/ 	.word	0x00000048
        /*0214*/ 	.short	0x0100
        /*0216*/ 	.byte	0x04
	.zero		1


	//   ....[19]....
        /*0218*/ 	.word	0x00000750
        /*021c*/ 	.word	0x000000ff
        /*0220*/ 	.word	0x000000b0
        /*0224*/ 	.short	0x0100
        /*0226*/ 	.byte	0x04
	.zero		1


	//   ....[20]....
        /*0228*/ 	.word	0x00000760
        /*022c*/ 	.word	0x000000ff
        /*0230*/ 	.word	0x00000050
        /*0234*/ 	.short	0x0100
        /*0236*/ 	.byte	0x04
	.zero		1


	//   ....[21]....
        /*0238*/ 	.word	0x00000770
        /*023c*/ 	.word	0x000000ff
        /*0240*/ 	.word	0x000000b8
        /*0244*/ 	.short	0x0100
        /*0246*/ 	.byte	0x04
	.zero		1


	//   ....[22]....
        /*0248*/ 	.word	0x00000780
        /*024c*/ 	.word	0x000000ff
        /*0250*/ 	.word	0x00000058
        /*0254*/ 	.short	0x0100
        /*0256*/ 	.byte	0x04
	.zero		1


	//   ....[23]....
        /*0258*/ 	.word	0x00000790
        /*025c*/ 	.word	0x000000ff
        /*0260*/ 	.word	0x000000c0
        /*0264*/ 	.short	0x0100
        /*0266*/ 	.byte	0x04
	.zero		1


	//   ....[24]....
        /*0268*/ 	.word	0x000007a0
        /*026c*/ 	.word	0x000000ff
        /*0270*/ 	.word	0x00000060
        /*0274*/ 	.short	0x0100
        /*0276*/ 	.byte	0x04
	.zero		1


	//   ....[25]....
        /*0278*/ 	.word	0x000007b0
        /*027c*/ 	.word	0x000000ff
        /*0280*/ 	.word	0x000000c8
        /*0284*/ 	.short	0x0100
        /*0286*/ 	.byte	0x04
	.zero		1


	//   ....[26]....
        /*0288*/ 	.word	0x000008f0
        /*028c*/ 	.word	0x000000ff
        /*0290*/ 	.word	0x000000d0
        /*0294*/ 	.short	0x0100
        /*0296*/ 	.byte	0x04
	.zero		1


	//   ....[27]....
        /*0298*/ 	.word	0x00000900
        /*029c*/ 	.word	0x000000ff
        /*02a0*/ 	.word	0x000000d8
        /*02a4*/ 	.short	0x0100
        /*02a6*/ 	.byte	0x04
	.zero		1


	//   ....[28]....
        /*02a8*/ 	.word	0x000009f0
        /*02ac*/ 	.word	0x000000ff
        /*02b0*/ 	.word	0x000000e0
        /*02b4*/ 	.short	0x0100
        /*02b6*/ 	.byte	0x06
	.zero		1


	//   ....[29]....
        /*02b8*/ 	.word	0x00000a00
        /*02bc*/ 	.word	0x000000ff
        /*02c0*/ 	.word	0x000000e8
        /*02c4*/ 	.short	0x0100
        /*02c6*/ 	.byte	0x06
	.zero		1


	//   ....[30]....
        /*02c8*/ 	.word	0x00000b40
        /*02cc*/ 	.word	0x000000ff
        /*02d0*/ 	.word	0x000000f0
        /*02d4*/ 	.short	0x0100
        /*02d6*/ 	.byte	0x06
	.zero		1


	//   ....[31]....
        /*02d8*/ 	.word	0x00000b50
        /*02dc*/ 	.word	0x000000ff
        /*02e0*/ 	.word	0x00000100
        /*02e4*/ 	.short	0x0100
        /*02e6*/ 	.byte	0x06
	.zero		1


	//   ....[32]....
        /*02e8*/ 	.word	0x00000b60
        /*02ec*/ 	.word	0x000000ff
        /*02f0*/ 	.word	0x000000f8
        /*02f4*/ 	.short	0x0100
        /*02f6*/ 	.byte	0x06
	.zero		1


	//   ....[33]....
        /*02f8*/ 	.word	0x00000b70
        /*02fc*/ 	.word	0x000000ff
        /*0300*/ 	.word	0x00000108
        /*0304*/ 	.short	0x0100
        /*0306*/ 	.byte	0x06
	.zero		1


	//   ....[34]....
        /*0308*/ 	.word	0x00000ca0
        /*030c*/ 	.word	0x000000ff
        /*0310*/ 	.word	0x00000110
        /*0314*/ 	.short	0x0100
        /*0316*/ 	.byte	0x04
	.zero		1


	//   ....[35]....
        /*0318*/ 	.word	0x00000cb0
        /*031c*/ 	.word	0x000000ff
        /*0320*/ 	.word	0x00000130
        /*0324*/ 	.short	0x0100
        /*0326*/ 	.byte	0x04
	.zero		1


	//   ....[36]....
        /*0328*/ 	.word	0x00000cc0
        /*032c*/ 	.word	0x000000ff
        /*0330*/ 	.word	0x00000118
        /*0334*/ 	.short	0x0100
        /*0336*/ 	.byte	0x04
	.zero		1


	//   ....[37]....
        /*0338*/ 	.word	0x00000cd0
        /*033c*/ 	.word	0x000000ff
        /*0340*/ 	.word	0x00000138
        /*0344*/ 	.short	0x0100
        /*0346*/ 	.byte	0x04
	.zero		1


	//   ....[38]....
        /*0348*/ 	.word	0x00000ce0
        /*034c*/ 	.word	0x000000ff
        /*0350*/ 	.word	0x00000120
        /*0354*/ 	.short	0x0100
        /*0356*/ 	.byte	0x04
	.zero		1


	//   ....[39]....
        /*0358*/ 	.word	0x00000cf0
        /*035c*/ 	.word	0x000000ff
        /*0360*/ 	.word	0x00000140
        /*0364*/ 	.short	0x0100
        /*0366*/ 	.byte	0x04
	.zero		1


	//   ....[40]....
        /*0368*/ 	.word	0x00000d00
        /*036c*/ 	.word	0x000000ff
        /*0370*/ 	.word	0x00000128
        /*0374*/ 	.short	0x0100
        /*0376*/ 	.byte	0x04
	.zero		1


	//   ....[41]....
        /*0378*/ 	.word	0x00000d10
        /*037c*/ 	.word	0x000000ff
        /*0380*/ 	.word	0x00000148
        /*0384*/ 	.short	0x0100
        /*0386*/ 	.byte	0x04
	.zero		1


	//   ....[42]....
        /*0388*/ 	.word	0x00000e00
        /*038c*/ 	.word	0x000000ff
        /*0390*/ 	.word	0x00000150
        /*0394*/ 	.short	0x0100
        /*0396*/ 	.byte	0x04
	.zero		1


	//   ....[43]....
        /*0398*/ 	.word	0x00000e10
        /*039c*/ 	.word	0x000000ff
        /*03a0*/ 	.word	0x00000160
        /*03a4*/ 	.short	0x0100
        /*03a6*/ 	.byte	0x04
	.zero		1


	//   ....[44]....
        /*03a8*/ 	.word	0x00000e20
        /*03ac*/ 	.word	0x000000ff
        /*03b0*/ 	.word	0x00000158
        /*03b4*/ 	.short	0x0100
        /*03b6*/ 	.byte	0x04
	.zero		1


	//   ....[45]....
        /*03b8*/ 	.word	0x00000e30
        /*03bc*/ 	.word	0x000000ff
        /*03c0*/ 	.word	0x00000168
        /*03c4*/ 	.short	0x0100
        /*03c6*/ 	.byte	0x04
	.zero		1


	//   ....[46]....
        /*03c8*/ 	.word	0x00001950
        /*03cc*/ 	.word	0x00000000
        /*03d0*/ 	.word	0x00000160
        /*03d4*/ 	.short	0x010a
        /*03d6*/ 	.byte	0xff
	.zero		1


	//   ....[47]....
        /*03d8*/ 	.word	0x00001980
        /*03dc*/ 	.word	0x00000000
        /*03e0*/ 	.word	0x00000150
        /*03e4*/ 	.short	0x0101
        /*03e6*/ 	.byte	0xff
	.zero		1


	//   ....[48]....
        /*03e8*/ 	.word	0x00001a50
        /*03ec*/ 	.word	0x000000ff
        /*03f0*/ 	.word	0x00000068
        /*03f4*/ 	.short	0x010a
        /*03f6*/ 	.byte	0x04
	.zero		1


	//   ....[49]....
        /*03f8*/ 	.word	0x00001ad0
        /*03fc*/ 	.word	0x000000ff
        /*0400*/ 	.word	0x00000068
        /*0404*/ 	.short	0x010a
        /*0406*/ 	.byte	0x21
	.zero		1


	//   ....[50]....
        /*0408*/ 	.word	0x00001c70
        /*040c*/ 	.word	0x000000ff
        /*0410*/ 	.word	0x00000068
        /*0414*/ 	.short	0x010a
        /*0416*/ 	.byte	0x08
	.zero		1


	//   ....[51]....
        /*0418*/ 	.word	0x00001d80
        /*041c*/ 	.word	0x000000ff
        /*0420*/ 	.word	0x000000e8
        /*0424*/ 	.short	0x0101
        /*0426*/ 	.byte	0x06
	.zero		1


	//   ....[52]....
        /*0428*/ 	.word	0x00001da0
        /*042c*/ 	.word	0x000000ff
        /*0430*/ 	.word	0x00000068
        /*0434*/ 	.short	0x010a
        /*0436*/ 	.byte	0x04
	.zero		1


	//   ....[53]....
        /*0438*/ 	.word	0x00001e20
        /*043c*/ 	.word	0x000000ff
        /*0440*/ 	.word	0x00000068
        /*0444*/ 	.short	0x010a
        /*0446*/ 	.byte	0x11
	.zero		1


	//   ....[54]....
        /*0448*/ 	.word	0x00001fc0
        /*044c*/ 	.word	0x000000ff
        /*0450*/ 	.word	0x00000068
        /*0454*/ 	.short	0x010a
        /*0456*/ 	.byte	0x07
	.zero		1


	//   ....[55]....
        /*0458*/ 	.word	0x00002100
        /*045c*/ 	.word	0x00000003
        /*0460*/ 	.word	0x000000f0
        /*0464*/ 	.short	0x010a
        /*0466*/ 	.byte	0xff
	.zero		1


	//   ....[56]....
        /*0468*/ 	.word	0x00002250
        /*046c*/ 	.word	0x00000000
        /*0470*/ 	.word	0x00000000
        /*0474*/ 	.short	0x0101
        /*0476*/ 	.byte	0xff
	.zero		1


	//   ....[57]....
        /*0478*/ 	.word	0x000027f0
        /*047c*/ 	.word	0x000000ff
        /*0480*/ 	.word	0x00000000
        /*0484*/ 	.short	0x010a
        /*0486*/ 	.byte	0x04
	.zero		1


	//   ....[58]....
        /*0488*/ 	.word	0x00002880
        /*048c*/ 	.word	0x000000ff
        /*0490*/ 	.word	0x00000000
        /*0494*/ 	.short	0x010a
        /*0496*/ 	.byte	0x05
	.zero		1


	//   ....[59]....
        /*0498*/ 	.word	0x00002910
        /*049c*/ 	.word	0x000000ff
        /*04a0*/ 	.word	0x00000000
        /*04a4*/ 	.short	0x010a
        /*04a6*/ 	.byte	0x05
	.zero		1


	//   ....[60]....
        /*04a8*/ 	.word	0x000029a0
        /*04ac*/ 	.word	0x000000ff
        /*04b0*/ 	.word	0x00000000
        /*04b4*/ 	.short	0x010a
        /*04b6*/ 	.byte	0x05
	.zero		1


	//   ....[61]....
        /*04b8*/ 	.word	0x00002a30
        /*04bc*/ 	.word	0x000000ff
        /*04c0*/ 	.word	0x00000000
        /*04c4*/ 	.short	0x010a
        /*04c6*/ 	.byte	0x05
	.zero		1


	//   ....[62]....
        /*04c8*/ 	.word	0x00002ac0
        /*04cc*/ 	.word	0x000000ff
        /*04d0*/ 	.word	0x00000000
        /*04d4*/ 	.short	0x010a
        /*04d6*/ 	.byte	0x05
	.zero		1


	//   ....[63]....
        /*04d8*/ 	.word	0x00002b50
        /*04dc*/ 	.word	0x000000ff
        /*04e0*/ 	.word	0x00000000
        /*04e4*/ 	.short	0x010a
        /*04e6*/ 	.byte	0x05
	.zero		1


	//   ....[64]....
        /*04e8*/ 	.word	0x00002be0
        /*04ec*/ 	.word	0x000000ff
        /*04f0*/ 	.word	0x00000000
        /*04f4*/ 	.short	0x010a
        /*04f6*/ 	.byte	0x05
	.zero		1


	//   ....[65]....
        /*04f8*/ 	.word	0x00002c70
        /*04fc*/ 	.word	0x000000ff
        /*0500*/ 	.word	0x00000000
        /*0504*/ 	.short	0x010a
        /*0506*/ 	.byte	0x05
	.zero		1


	//   ....[66]....
        /*0508*/ 	.word	0x00002d00
        /*050c*/ 	.word	0x000000ff
        /*0510*/ 	.word	0x00000000
        /*0514*/ 	.short	0x010a
        /*0516*/ 	.byte	0x05
	.zero		1


	//   ....[67]....
        /*0518*/ 	.word	0x00002d90
        /*051c*/ 	.word	0x000000ff
        /*0520*/ 	.word	0x00000000
        /*0524*/ 	.short	0x010a
        /*0526*/ 	.byte	0x05
	.zero		1


	//   ....[68]....
        /*0528*/ 	.word	0x00002e20
        /*052c*/ 	.word	0x000000ff
        /*0530*/ 	.word	0x00000000
        /*0534*/ 	.short	0x010a
        /*0536*/ 	.byte	0x05
	.zero		1


	//   ....[69]....
        /*0538*/ 	.word	0x00002ec0
        /*053c*/ 	.word	0x00000000
        /*0540*/ 	.word	0x00000000
        /*0544*/ 	.short	0x010a
        /*0546*/ 	.byte	0xff
	.zero		1


	//   ....[70]....
        /*0548*/ 	.word	0x00002fe0
        /*054c*/ 	.word	0x00000002
        /*0550*/ 	.word	0x00000150
        /*0554*/ 	.short	0x010a
        /*0556*/ 	.byte	0xff
	.zero		1


	//   ....[71]....
        /*0558*/ 	.word	0x00003050
        /*055c*/ 	.word	0x00000002
        /*0560*/ 	.word	0x00000000
        /*0564*/ 	.short	0x0101
        /*0566*/ 	.byte	0xff
	.zero		1


	//   ....[72]....
        /*0568*/ 	.word	0x00003070
        /*056c*/ 	.word	0x000000ff
        /*0570*/ 	.word	0x00000100
        /*0574*/ 	.short	0x010a
        /*0576*/ 	.byte	0x04
	.zero		1


	//   ....[73]....
        /*0578*/ 	.word	0x00003190
        /*057c*/ 	.word	0x00000002
        /*0580*/ 	.word	0x000000f0
        /*0584*/ 	.short	0x010a
        /*0586*/ 	.byte	0xff
	.zero		1


	//   ....[74]....
        /*0588*/ 	.word	0x00003290
        /*058c*/ 	.word	0x00000002
        /*0590*/ 	.word	0x00000000
        /*0594*/ 	.short	0x0101
        /*0596*/ 	.byte	0xff
	.zero		1


	//   ....[75]....
        /*0598*/ 	.word	0x00003320
        /*059c*/ 	.word	0x000000ff
        /*05a0*/ 	.word	0x00000100
        /*05a4*/ 	.short	0x0106
        /*05a6*/ 	.byte	0x04
	.zero		1


	//   ....[76]....
        /*05a8*/ 	.word	0x00003340
        /*05ac*/ 	.word	0x000000ff
        /*05b0*/ 	.word	0x00000100
        /*05b4*/ 	.short	0x010a
        /*05b6*/ 	.byte	0x04
	.zero		1


	//   ....[77]....
        /*05b8*/ 	.word	0x000033d0
        /*05bc*/ 	.word	0x000000ff
        /*05c0*/ 	.word	0x00000100
        /*05c4*/ 	.short	0x0106
        /*05c6*/ 	.byte	0x07
	.zero		1


	//   ....[78]....
        /*05c8*/ 	.word	0x00003410
        /*05cc*/ 	.word	0x00000000
        /*05d0*/ 	.word	0x00000100
        /*05d4*/ 	.short	0x010a
        /*05d6*/ 	.byte	0xff
	.zero		1


	//   ....[79]....
        /*05d8*/ 	.word	0x00003960
        /*05dc*/ 	.word	0x00000000
        /*05e0*/ 	.word	0x000000f0
        /*05e4*/ 	.short	0x010a
        /*05e6*/ 	.byte	0xff
	.zero		1


	//   ....[80]....
        /*05e8*/ 	.word	0x00003a60
        /*05ec*/ 	.word	0x00000003
        /*05f0*/ 	.word	0x00000000
        /*05f4*/ 	.short	0x0101
        /*05f6*/ 	.byte	0xff
	.zero		1


	//   ....[81]....
        /*05f8*/ 	.word	0x00003a70
        /*05fc*/ 	.word	0x000000ff
        /*0600*/ 	.word	0x00000000
        /*0604*/ 	.short	0x010a
        /*0606*/ 	.byte	0x04
	.zero		1


	//   ....[82]....
        /*0608*/ 	.word	0x00003af0
        /*060c*/ 	.word	0x000000ff
        /*0610*/ 	.word	0x00000130
        /*0614*/ 	.short	0x010a
        /*0616*/ 	.byte	0x1f
	.zero		1


	//   ....[83]....
        /*0618*/ 	.word	0x00003bd0
        /*061c*/ 	.word	0x000000ff
        /*0620*/ 	.word	0x00000000
        /*0624*/ 	.short	0x010a
        /*0626*/ 	.byte	0x05
	.zero		1


	//   ....[84]....
        /*0628*/ 	.word	0x00003d10
        /*062c*/ 	.word	0x000000ff
        /*0630*/ 	.word	0x00000000
        /*0634*/ 	.short	0x010a
        /*0636*/ 	.byte	0x04
	.zero		1


	//   ....[85]....
        /*0638*/ 	.word	0x00003fa0
        /*063c*/ 	.word	0x000000ff
        /*0640*/ 	.word	0x00000000
        /*0644*/ 	.short	0x010a
        /*0646*/ 	.byte	0x04
	.zero		1


	//   ....[86]....
        /*0648*/ 	.word	0x00004030
        /*064c*/ 	.word	0x000000ff
        /*0650*/ 	.word	0x00000000
        /*0654*/ 	.short	0x010a
        /*0656*/ 	.byte	0x05
	.zero		1


	//   ....[87]....
        /*0658*/ 	.word	0x000040c0
        /*065c*/ 	.word	0x000000ff
        /*0660*/ 	.word	0x00000000
        /*0664*/ 	.short	0x010a
        /*0666*/ 	.byte	0x05
	.zero		1


	//   ....[88]....
        /*0668*/ 	.word	0x00004150
        /*066c*/ 	.word	0x000000ff
        /*0670*/ 	.word	0x00000000
        /*0674*/ 	.short	0x010a
        /*0676*/ 	.byte	0x04
	.zero		1


	//   ....[89]....
        /*0678*/ 	.word	0x000045f0
        /*067c*/ 	.word	0x00000007
        /*0680*/ 	.word	0x000000f0
        /*0684*/ 	.short	0x010a
        /*0686*/ 	.byte	0xff
	.zero		1


	//   ....[90]....
        /*0688*/ 	.word	0x00004760
        /*068c*/ 	.word	0x00000000
        /*0690*/ 	.word	0x00000000
        /*0694*/ 	.short	0x0101
        /*0696*/ 	.byte	0xff
	.zero		1


	//   ....[91]....
        /*0698*/ 	.word	0x00004bd0
        /*069c*/ 	.word	0x000000ff
        /*06a0*/ 	.word	0x000000e8
        /*06a4*/ 	.short	0x010a
        /*06a6*/ 	.byte	0x11
	.zero		1


	//   ....[92]....
        /*06a8*/ 	.word	0x00004d50
        /*06ac*/ 	.word	0x000000ff
        /*06b0*/ 	.word	0x000000d8
        /*06b4*/ 	.short	0x010a
        /*06b6*/ 	.byte	0x11
	.zero		1


	//   ....[93]....
        /*06b8*/ 	.word	0x00004f60
        /*06bc*/ 	.word	0x000000ff
        /*06c0*/ 	.word	0x000000d0
        /*06c4*/ 	.short	0x010b
        /*06c6*/ 	.byte	0x11
	.zero		1


	//   ....[94]....
        /*06c8*/ 	.word	0x00004f70
        /*06cc*/ 	.word	0x000000ff
        /*06d0*/ 	.word	0x00000000
        /*06d4*/ 	.short	0x0101
        /*06d6*/ 	.byte	0x30
	.zero		1


	//   ....[95]....
        /*06d8*/ 	.word	0x00004fb0
        /*06dc*/ 	.word	0x00000000
        /*06e0*/ 	.word	0x000000d8
        /*06e4*/ 	.short	0x010a
        /*06e6*/ 	.byte	0xff
	.zero		1


	//   ....[96]....
        /*06e8*/ 	.word	0x000052e0
        /*06ec*/ 	.word	0x00000003
        /*06f0*/ 	.word	0x000000f0
        /*06f4*/ 	.short	0x010a
        /*06f6*/ 	.byte	0xff
	.zero		1


	//   ....[97]....
        /*06f8*/ 	.word	0x00005460
        /*06fc*/ 	.word	0x00000000
        /*0700*/ 	.word	0x00000000
        /*0704*/ 	.short	0x0101
        /*0706*/ 	.byte	0xff
	.zero		1


	//   ....[98]....
        /*0708*/ 	.word	0x00005ec0
        /*070c*/ 	.word	0x000000ff
        /*0710*/ 	.word	0x000000d0
        /*0714*/ 	.short	0x010a
        /*0716*/ 	.byte	0x2c
	.zero		1


	//   ....[99]....
        /*0718*/ 	.word	0x00005ed0
        /*071c*/ 	.word	0x00000010
        /*0720*/ 	.word	0x00000110
        /*0724*/ 	.short	0x010a
        /*0726*/ 	.byte	0xff
	.zero		1


	//   ....[100]....
        /*0728*/ 	.word	0x00006080
        /*072c*/ 	.word	0x000000ff
        /*0730*/ 	.word	0x000000d0
        /*0734*/ 	.short	0x010a
        /*0736*/ 	.byte	0x2c
	.zero		1


	//   ....[101]....
        /*0738*/ 	.word	0x00006160
        /*073c*/ 	.word	0x000000ff
        /*0740*/ 	.word	0x00000000
        /*0744*/ 	.short	0x0101
        /*0746*/ 	.byte	0x04
	.zero		1


	//   ....[102]....
        /*0748*/ 	.word	0x000061c0
        /*074c*/ 	.word	0x00000010
        /*0750*/ 	.word	0x00000110
        /*0754*/ 	.short	0x010a
        /*0756*/ 	.byte	0xff
	.zero		1


	//   ....[103]....
        /*0758*/ 	.word	0x00006480
        /*075c*/ 	.word	0x000000ff
        /*0760*/ 	.word	0x00000000
        /*0764*/ 	.short	0x0101
        /*0766*/ 	.byte	0x04
	.zero		1


	//   ....[104]....
        /*0768*/ 	.word	0x00006e80
        /*076c*/ 	.word	0x00000000
        /*0770*/ 	.word	0x00000160
        /*0774*/ 	.short	0x010a
        /*0776*/ 	.byte	0xff
	.zero		1


	//   ....[105]....
        /*0778*/ 	.word	0x00006ee0
        /*077c*/ 	.word	0x00000000
        /*0780*/ 	.word	0x00000068
        /*0784*/ 	.short	0x010a
        /*0786*/ 	.byte	0xff
	.zero		1


	//   ....[106]....
        /*0788*/ 	.word	0x00006f40
        /*078c*/ 	.word	0x00000000
        /*0790*/ 	.word	0x00000068
        /*0794*/ 	.short	0x010a
        /*0796*/ 	.byte	0xff
	.zero		1


	//   ....[107]....
        /*0798*/ 	.word	0x00006f90
        /*079c*/ 	.word	0x00000003
        /*07a0*/ 	.word	0x000000f0
        /*07a4*/ 	.short	0x010a
        /*07a6*/ 	.byte	0xff
	.zero		1


	//   ....[108]....
        /*07a8*/ 	.word	0x00006ff0
        /*07ac*/ 	.word	0x00000000
        /*07b0*/ 	.word	0x00000000
        /*07b4*/ 	.short	0x010a
        /*07b6*/ 	.byte	0xff
	.zero		1


	//   ....[109]....
        /*07b8*/ 	.word	0x00007050
        /*07bc*/ 	.word	0x00000000
        /*07c0*/ 	.word	0x00000000
        /*07c4*/ 	.short	0x010a
        /*07c6*/ 	.byte	0xff
	.zero		1


	//   ....[110]....
        /*07c8*/ 	.word	0x000070b0
        /*07cc*/ 	.word	0x00000000
        /*07d0*/ 	.word	0x00000000
        /*07d4*/ 	.short	0x010a
        /*07d6*/ 	.byte	0xff
	.zero		1


	//   ....[111]....
        /*07d8*/ 	.word	0x00007110
        /*07dc*/ 	.word	0x00000000
        /*07e0*/ 	.word	0x00000000
        /*07e4*/ 	.short	0x010a
        /*07e6*/ 	.byte	0xff
	.zero		1


	//   ....[112]....
        /*07e8*/ 	.word	0x00007170
        /*07ec*/ 	.word	0x00000000
        /*07f0*/ 	.word	0x00000000
        /*07f4*/ 	.short	0x010a
        /*07f6*/ 	.byte	0xff
	.zero		1


	//   ....[113]....
        /*07f8*/ 	.word	0x000071d0
        /*07fc*/ 	.word	0x00000000
        /*0800*/ 	.word	0x00000000
        /*0804*/ 	.short	0x010a
        /*0806*/ 	.byte	0xff
	.zero		1


	//   ....[114]....
        /*0808*/ 	.word	0x00007230
        /*080c*/ 	.word	0x00000000
        /*0810*/ 	.word	0x00000000
        /*0814*/ 	.short	0x010a
        /*0816*/ 	.byte	0xff
	.zero		1


	//   ....[115]....
        /*0818*/ 	.word	0x00007290
        /*081c*/ 	.word	0x00000000
        /*0820*/ 	.word	0x00000000
        /*0824*/ 	.short	0x010a
        /*0826*/ 	.byte	0xff
	.zero		1


	//   ....[116]....
        /*0828*/ 	.word	0x000072f0
        /*082c*/ 	.word	0x00000000
        /*0830*/ 	.word	0x00000000
        /*0834*/ 	.short	0x010a
        /*0836*/ 	.byte	0xff
	.zero		1


	//   ....[117]....
        /*0838*/ 	.word	0x00007350
        /*083c*/ 	.word	0x00000000
        /*0840*/ 	.word	0x00000000
        /*0844*/ 	.short	0x010a
        /*0846*/ 	.byte	0xff
	.zero		1


	//   ....[118]....
        /*0848*/ 	.word	0x000073b0
        /*084c*/ 	.word	0x00000000
        /*0850*/ 	.word	0x00000000
        /*0854*/ 	.short	0x010a
        /*0856*/ 	.byte	0xff
	.zero		1


	//   ....[119]....
        /*0858*/ 	.word	0x00007410
        /*085c*/ 	.word	0x00000000
        /*0860*/ 	.word	0x00000000
        /*0864*/ 	.short	0x010a
        /*0866*/ 	.byte	0xff
	.zero		1


	//   ....[120]....
        /*0868*/ 	.word	0x00007460
        /*086c*/ 	.word	0x00000002
        /*0870*/ 	.word	0x00000150
        /*0874*/ 	.short	0x010a
        /*0876*/ 	.byte	0xff
	.zero		1


	//   ....[121]....
        /*0878*/ 	.word	0x000074c0
        /*087c*/ 	.word	0x00000002
        /*0880*/ 	.word	0x00000100
        /*0884*/ 	.short	0x010a
        /*0886*/ 	.byte	0xff
	.zero		1


	//   ....[122]....
        /*0888*/ 	.word	0x00007510
        /*088c*/ 	.word	0x00000002
        /*0890*/ 	.word	0x000000f0
        /*0894*/ 	.short	0x010a
        /*0896*/ 	.byte	0xff
	.zero		1


	//   ....[123]....
        /*0898*/ 	.word	0x00007570
        /*089c*/ 	.word	0x00000000
        /*08a0*/ 	.word	0x00000100
        /*08a4*/ 	.short	0x010a
        /*08a6*/ 	.byte	0xff
	.zero		1


	//   ....[124]....
        /*08a8*/ 	.word	0x000075c0
        /*08ac*/ 	.word	0x00000000
        /*08b0*/ 	.word	0x000000f0
        /*08b4*/ 	.short	0x010a
        /*08b6*/ 	.byte	0xff
	.zero		1


	//   ....[125]....
        /*08b8*/ 	.word	0x00007620
        /*08bc*/ 	.word	0x00000002
        /*08c0*/ 	.word	0x00000130
        /*08c4*/ 	.short	0x010a
        /*08c6*/ 	.byte	0xff
	.zero		1


	//   ....[126]....
        /*08c8*/ 	.word	0x00007680
        /*08cc*/ 	.word	0x00000000
        /*08d0*/ 	.word	0x00000000
        /*08d4*/ 	.short	0x010a
        /*08d6*/ 	.byte	0xff
	.zero		1


	//   ....[127]....
        /*08d8*/ 	.word	0x000076e0
        /*08dc*/ 	.word	0x00000000
        /*08e0*/ 	.word	0x00000000
        /*08e4*/ 	.short	0x010a
        /*08e6*/ 	.byte	0xff
	.zero		1


	//   ....[128]....
        /*08e8*/ 	.word	0x00007740
        /*08ec*/ 	.word	0x00000000
        /*08f0*/ 	.word	0x00000000
        /*08f4*/ 	.short	0x010a
        /*08f6*/ 	.byte	0xff
	.zero		1


	//   ....[129]....
        /*08f8*/ 	.word	0x000077a0
        /*08fc*/ 	.word	0x00000000
        /*0900*/ 	.word	0x00000000
        /*0904*/ 	.short	0x010a
        /*0906*/ 	.byte	0xff
	.zero		1


	//   ....[130]....
        /*0908*/ 	.word	0x00007800
        /*090c*/ 	.word	0x00000000
        /*0910*/ 	.word	0x00000000
        /*0914*/ 	.short	0x010a
        /*0916*/ 	.byte	0xff
	.zero		1


	//   ....[131]....
        /*0918*/ 	.word	0x00007850
        /*091c*/ 	.word	0x00000007
        /*0920*/ 	.word	0x000000f0
        /*0924*/ 	.short	0x010a
        /*0926*/ 	.byte	0xff
	.zero		1


	//   ....[132]....
        /*0928*/ 	.word	0x000078b0
        /*092c*/ 	.word	0x00000000
        /*0930*/ 	.word	0x000000e8
        /*0934*/ 	.short	0x010a
        /*0936*/ 	.byte	0xff
	.zero		1


	//   ....[133]....
        /*0938*/ 	.word	0x00007910
        /*093c*/ 	.word	0x00000000
        /*0940*/ 	.word	0x000000d8
        /*0944*/ 	.short	0x010a
        /*0946*/ 	.byte	0xff
	.zero		1


	//   ....[134]....
        /*0948*/ 	.word	0x00007960
        /*094c*/ 	.word	0x00000003
        /*0950*/ 	.word	0x000000f0
        /*0954*/ 	.short	0x010a
        /*0956*/ 	.byte	0xff
	.zero		1


	//   ....[135]....
        /*0958*/ 	.word	0x000079c0
        /*095c*/ 	.word	0x00000000
        /*0960*/ 	.word	0x000000d0
        /*0964*/ 	.short	0x010a
        /*0966*/ 	.byte	0xff
	.zero		1


	//   ....[136]....
        /*0968*/ 	.word	0x00007a10
        /*096c*/ 	.word	0x00000010
        /*0970*/ 	.word	0x00000110
        /*0974*/ 	.short	0x010a
        /*0976*/ 	.byte	0xff
	.zero		1


	//----- nvinfo : EIATTR_NUM_MBARRIERS
	.align		4
.L_47:
        /*0978*/ 	.byte	0x03, 0x38
        /*097a*/ 	.short	0x002e


	//----- nvinfo : EIATTR_EXIT_INSTR_OFFSETS
	.align		4
        /*097c*/ 	.byte	0x04, 0x1c
        /*097e*/ 	.short	(.L_49 - .L_48)


	//   ....[0]....
.L_48:
        /*0980*/ 	.word	0x00002ef0


	//   ....[1]....
        /*0984*/ 	.word	0x000033e0


	//   ....[2]....
        /*0988*/ 	.word	0x00003440


	//   ....[3]....
        /*098c*/ 	.word	0x000043b0


	//   ....[4]....
        /*0990*/ 	.word	0x00004fe0


	//   ....[5]....
        /*0994*/ 	.word	0x00005020


	//   ....[6]....
        /*0998*/ 	.word	0x00006e70


	//----- nvinfo : EIATTR_MAX_THREADS
	.align		4
.L_49:
        /*099c*/ 	.byte	0x04, 0x05
        /*099e*/ 	.short	(.L_51 - .L_50)
.L_50:
        /*09a0*/ 	.word	0x00000100
        /*09a4*/ 	.word	0x00000001
        /*09a8*/ 	.word	0x00000001


	//----- nvinfo : EIATTR_CRS_STACK_SIZE
	.align		4
.L_51:
        /*09ac*/ 	.byte	0x04, 0x1e
        /*09ae*/ 	.short	(.L_53 - .L_52)
.L_52:
        /*09b0*/ 	.word	0x00000000


	//----- nvinfo : EIATTR_CBANK_PARAM_SIZE
	.align		4
.L_53:
        /*09b4*/ 	.byte	0x03, 0x19
        /*09b6*/ 	.short	0x0800


	//----- nvinfo : EIATTR_PARAM_CBANK
	.align		4
        /*09b8*/ 	.byte	0x04, 0x0a
        /*09ba*/ 	.short	(.L_55 - .L_54)
	.align		4
.L_54:
        /*09bc*/ 	.word	index@(.nv.constant0._ZN7cutlass13device_kernelINS_4gemm6kernel13GemmUniversalIN4cute5tupleIJiiiiEEENS1_10collective13CollectiveMmaINS1_35MainloopSm100TmaUmmaWarpSpecializedILi13ELi2ELi4ENS5_IJNS4_1CILi1EEENSA_ILi2EEESB_EEEEENS5_IJNSA_ILi64EEESF_NSA_ILi128EEEEEEaNS5_IJlSB_lEEEaSI_NS4_8TiledMMAINS4_8MMA_AtomIJNS4_15SM100_MMA_S8_SSIaaiLi64ELi64ELNS4_4UMMA5MajorE0ELSN_0ELNSM_8SaturateE0EEEEEENS4_6LayoutINS5_IJSB_SB_SB_EEENS5_IJNSA_ILi0EEEST_ST_EEEEENS5_IJNS4_10UnderscoreESW_SW_EEEEENS4_23SM90_TMA_LOAD_MULTICASTENS4_14ComposedLayoutINS4_7SwizzleILi3ELi4ELi3EEENS4_18smem_ptr_flag_bitsILi8EEENSR_INS5_IJNSA_ILi8EEESG_EEENS5_IJSG_SB_EEEEEEEvNS4_8identityENS4_13SM90_TMA_LOADES19_vS1A_EENS_8epilogue10collective18CollectiveEpilogueINS1D_23Sm100TmaWarpSpecializedILi1ELi1ELi32ELb0ELb0EEEJSH_NS5_IJNSR_ISF_SB_EES1I_EEEaSI_aSI_NS1D_6fusion15FusionCallbacksIS1H_NS1K_17LinearCombinationIaiaiLNS_15FloatRoundStyleE2EEESH_S1J_JEEENS4_5SM1004TMEM4LOAD26SM100_TMEM_LOAD_16dp32b32xES1B_NS10_INS11_ILi2ELi4ELi3EEES14_NSR_INS5_IJS15_SF_EEENS5_IJSF_SB_EEEEEEENS4_39AutoVectorizingCopyWithAssumedAlignmentILi128EEENS4_14SM90_TMA_STOREES1Y_S20_S20_EEEvvEEEEvNT_6ParamsE)
        /*09c0*/ 	.short	0x0380
        /*09c2*/ 	.short	0x0800


	//----- nvinfo : EIATTR_SW_WAR
	.align		4
.L_55:
        /*09c4*/ 	.byte	0x04, 0x36
        /*09c6*/ 	.short	(.L_57 - .L_56)
.L_56:
        /*09c8*/ 	.word	0x00000008
.L_57:


//--------------------- .nv.callgraph             --------------------------
	.section	.nv.callgraph,"",@"SHT_CUDA_CALLGRAPH"
	.align	4
	.sectionentsize	8
	.align		4
        /*0000*/ 	.word	0x00000000
	.align		4
        /*0004*/ 	.word	0xffffffff
	.align		4
        /*0008*/ 	.word	index@(_ZN7cutlass13device_kernelINS_4gemm6kernel13GemmUniversalIN4cute5tupleIJiiiiEEENS1_10collective13CollectiveMmaINS1_35MainloopSm100TmaUmmaWarpSpecializedILi13ELi2ELi4ENS5_IJNS4_1CILi1EEENSA_ILi2EEESB_EEEEENS5_IJNSA_ILi64EEESF_NSA_ILi128EEEEEEaNS5_IJlSB_lEEEaSI_NS4_8TiledMMAINS4_8MMA_AtomIJNS4_15SM100_MMA_S8_SSIaaiLi64ELi64ELNS4_4UMMA5MajorE0ELSN_0ELNSM_8SaturateE0EEEEEENS4_6LayoutINS5_IJSB_SB_SB_EEENS5_IJNSA_ILi0EEEST_ST_EEEEENS5_IJNS4_10UnderscoreESW_SW_EEEEENS4_23SM90_TMA_LOAD_MULTICASTENS4_14ComposedLayoutINS4_7SwizzleILi3ELi4ELi3EEENS4_18smem_ptr_flag_bitsILi8EEENSR_INS5_IJNSA_ILi8EEESG_EEENS5_IJSG_SB_EEEEEEEvNS4_8identityENS4_13SM90_TMA_LOADES19_vS1A_EENS_8epilogue10collective18CollectiveEpilogueINS1D_23Sm100TmaWarpSpecializedILi1ELi1ELi32ELb0ELb0EEEJSH_NS5_IJNSR_ISF_SB_EES1I_EEEaSI_aSI_NS1D_6fusion15FusionCallbacksIS1H_NS1K_17LinearCombinationIaiaiLNS_15FloatRoundStyleE2EEESH_S1J_JEEENS4_5SM1004TMEM4LOAD26SM100_TMEM_LOAD_16dp32b32xES1B_NS10_INS11_ILi2ELi4ELi3EEES14_NSR_INS5_IJS15_SF_EEENS5_IJSF_SB_EEEEEEENS4_39AutoVectorizingCopyWithAssumedAlignmentILi128EEENS4_14SM90_TMA_STOREES1Y_S20_S20_EEEvvEEEEvNT_6ParamsE)
	.align		4
        /*000c*/ 	.word	index@(__assertfail)
	.align		4
        /*0010*/ 	.word	0x00000000
	.align		4
        /*0014*/ 	.word	0xfffffffe
	.align		4
        /*0018*/ 	.word	0x00000000
	.align		4
        /*001c*/ 	.word	0xfffffffd
	.align		4
        /*0020*/ 	.word	0x00000000
	.align		4
        /*0024*/ 	.word	0xfffffffc


//--------------------- .nv.constant4             --------------------------
	.section	.nv.constant4,"a",@progbits
	.align	8
	.align		8
.nv.constant4:
        /*0000*/ 	.dword	__assertfail
	.align		8
        /*0008*/ 	.dword	__unnamed_1
	.align		8
        /*0010*/ 	.dword	__unnamed_2
	.align		8
        /*0018*/ 	.dword	_ZN39_INTERNAL_9876c3dc_4_k_cu_7f0f100d_89624cuda3std3__45__cpo5beginE
	.align		8
        /*0020*/ 	.dword	_ZN39_INTERNAL_9876c3dc_4_k_cu_7f0f100d_89624cuda3std3__45__cpo3endE
	.align		8
        /*0028*/ 	.dword	_ZN39_INTERNAL_9876c3dc_4_k_cu_7f0f100d_89624cuda3std3__45__cpo6cbeginE
	.align		8
        /*0030*/ 	.dword	_ZN39_INTERNAL_9876c3dc_4_k_cu_7f0f100d_89624cuda3std3__45__cpo4cendE
	.align		8
        /*0038*/ 	.dword	_ZN39_INTERNAL_9876c3dc_4_k_cu_7f0f100d_89624cuda3std3__441_GLOBAL__N__9876c3dc_4_k_cu_7f0f100d_89626ignoreE
	.align		8
        /*0040*/ 	.dword	_ZN39_INTERNAL_9876c3dc_4_k_cu_7f0f100d_89624cuda3std3__419piecewise_constructE
	.align		8
        /*0048*/ 	.dword	_ZN39_INTERNAL_9876c3dc_4_k_cu_7f0f100d_89624cuda3std3__48in_placeE
	.align		8
        /*0050*/ 	.dword	_ZN39_INTERNAL_9876c3dc_4_k_cu_7f0f100d_89624cuda3std6ranges3__45__cpo4swapE
	.align		8
        /*0058*/ 	.dword	_ZN39_INTERNAL_9876c3dc_4_k_cu_7f0f100d_89624cuda3std6ranges3__45__cpo9iter_moveE
	.align		8
        /*0060*/ 	.dword	_ZN39_INTERNAL_9876c3dc_4_k_cu_7f0f100d_89624cute7productE
	.align		8
        /*0068*/ 	.dword	_ZN39_INTERNAL_9876c3dc_4_k_cu_7f0f100d_89624cute1_E
	.align		8
        /*0070*/ 	.dword	$str$25
	.align		8
        /*0078*/ 	.dword	$str$26
	.align		8
        /*0080*/ 	.dword	$str$27
	.align		8
        /*0088*/ 	.dword	$str$28


//--------------------- .text._ZN7cutlass13device_kernelINS_4gemm6kernel13GemmUniversalIN4cute5tupleIJiiiiEEENS1_10collective13CollectiveMmaINS1_35MainloopSm100TmaUmmaWarpSpecializedILi13ELi2ELi4ENS5_IJNS4_1CILi1EEENSA_ILi2EEESB_EEEEENS5_IJNSA_ILi64EEESF_NSA_ILi128EEEEEEaNS5_IJlSB_lEEEaSI_NS4_8TiledMMAINS4_8MMA_AtomIJNS4_15SM100_MMA_S8_SSIaaiLi64ELi64ELNS4_4UMMA5MajorE0ELSN_0ELNSM_8SaturateE0EEEEEENS4_6LayoutINS5_IJSB_SB_SB_EEENS5_IJNSA_ILi0EEEST_ST_EEEEENS5_IJNS4_10UnderscoreESW_SW_EEEEENS4_23SM90_TMA_LOAD_MULTICASTENS4_14ComposedLayoutINS4_7SwizzleILi3ELi4ELi3EEENS4_18smem_ptr_flag_bitsILi8EEENSR_INS5_IJNSA_ILi8EEESG_EEENS5_IJSG_SB_EEEEEEEvNS4_8identityENS4_13SM90_TMA_LOADES19_vS1A_EENS_8epilogue10collective18CollectiveEpilogueINS1D_23Sm100TmaWarpSpecializedILi1ELi1ELi32ELb0ELb0EEEJSH_NS5_IJNSR_ISF_SB_EES1I_EEEaSI_aSI_NS1D_6fusion15FusionCallbacksIS1H_NS1K_17LinearCombinationIaiaiLNS_15FloatRoundStyleE2EEESH_S1J_JEEENS4_5SM1004TMEM4LOAD26SM100_TMEM_LOAD_16dp32b32xES1B_NS10_INS11_ILi2ELi4ELi3EEES14_NSR_INS5_IJS15_SF_EEENS5_IJSF_SB_EEEEEEENS4_39AutoVectorizingCopyWithAssumedAlignmentILi128EEENS4_14SM90_TMA_STOREES1Y_S20_S20_EEEvvEEEEvNT_6ParamsE --------------------------
	.section	.text._ZN7cutlass13device_kernelINS_4gemm6kernel13GemmUniversalIN4cute5tupleIJiiiiEEENS1_10collective13CollectiveMmaINS1_35MainloopSm100TmaUmmaWarpSpecializedILi13ELi2ELi4ENS5_IJNS4_1CILi1EEENSA_ILi2EEESB_EEEEENS5_IJNSA_ILi64EEESF_NSA_ILi128EEEEEEaNS5_IJlSB_lEEEaSI_NS4_8TiledMMAINS4_8MMA_AtomIJNS4_15SM100_MMA_S8_SSIaaiLi64ELi64ELNS4_4UMMA5MajorE0ELSN_0ELNSM_8SaturateE0EEEEEENS4_6LayoutINS5_IJSB_SB_SB_EEENS5_IJNSA_ILi0EEEST_ST_EEEEENS5_IJNS4_10UnderscoreESW_SW_EEEEENS4_23SM90_TMA_LOAD_MULTICASTENS4_14ComposedLayoutINS4_7SwizzleILi3ELi4ELi3EEENS4_18smem_ptr_flag_bitsILi8EEENSR_INS5_IJNSA_ILi8EEESG_EEENS5_IJSG_SB_EEEEEEEvNS4_8identityENS4_13SM90_TMA_LOADES19_vS1A_EENS_8epilogue10collective18CollectiveEpilogueINS1D_23Sm100TmaWarpSpecializedILi1ELi1ELi32ELb0ELb0EEEJSH_NS5_IJNSR_ISF_SB_EES1I_EEEaSI_aSI_NS1D_6fusion15FusionCallbacksIS1H_NS1K_17LinearCombinationIaiaiLNS_15FloatRoundStyleE2EEESH_S1J_JEEENS4_5SM1004TMEM4LOAD26SM100_TMEM_LOAD_16dp32b32xES1B_NS10_INS11_ILi2ELi4ELi3EEES14_NSR_INS5_IJS15_SF_EEENS5_IJSF_SB_EEEEEEENS4_39AutoVectorizingCopyWithAssumedAlignmentILi128EEENS4_14SM90_TMA_STOREES1Y_S20_S20_EEEvvEEEEvNT_6ParamsE,"ax",@progbits
	.align	128
.text._ZN7cutlass13device_kernelINS_4gemm6kernel13GemmUniversalIN4cute5tupleIJiiiiEEENS1_10collective13CollectiveMmaINS1_35MainloopSm100TmaUmmaWarpSpecializedILi13ELi2ELi4ENS5_IJNS4_1CILi1EEENSA_ILi2EEESB_EEEEENS5_IJNSA_ILi64EEESF_NSA_ILi128EEEEEEaNS5_IJlSB_lEEEaSI_NS4_8TiledMMAINS4_8MMA_AtomIJNS4_15SM100_MMA_S8_SSIaaiLi64ELi64ELNS4_4UMMA5MajorE0ELSN_0ELNSM_8SaturateE0EEEEEENS4_6LayoutINS5_IJSB_SB_SB_EEENS5_IJNSA_ILi0EEEST_ST_EEEEENS5_IJNS4_10UnderscoreESW_SW_EEEEENS4_23SM90_TMA_LOAD_MULTICASTENS4_14ComposedLayoutINS4_7SwizzleILi3ELi4ELi3EEENS4_18smem_ptr_flag_bitsILi8EEENSR_INS5_IJNSA_ILi8EEESG_EEENS5_IJSG_SB_EEEEEEEvNS4_8identityENS4_13SM90_TMA_LOADES19_vS1A_EENS_8epilogue10collective18CollectiveEpilogueINS1D_23Sm100TmaWarpSpecializedILi1ELi1ELi32ELb0ELb0EEEJSH_NS5_IJNSR_ISF_SB_EES1I_EEEaSI_aSI_NS1D_6fusion15FusionCallbacksIS1H_NS1K_17LinearCombinationIaiaiLNS_15FloatRoundStyleE2EEESH_S1J_JEEENS4_5SM1004TMEM4LOAD26SM100_TMEM_LOAD_16dp32b32xES1B_NS10_INS11_ILi2ELi4ELi3EEES14_NSR_INS5_IJS15_SF_EEENS5_IJSF_SB_EEEEEEENS4_39AutoVectorizingCopyWithAssumedAlignmentILi128EEENS4_14SM90_TMA_STOREES1Y_S20_S20_EEEvvEEEEvNT_6ParamsE:
        .type           _ZN7cutlass13device_kernelINS_4gemm6kernel13GemmUniversalIN4cute5tupleIJiiiiEEENS1_10collective13CollectiveMmaINS1_35MainloopSm100TmaUmmaWarpSpecializedILi13ELi2ELi4ENS5_IJNS4_1CILi1EEENSA_ILi2EEESB_EEEEENS5_IJNSA_ILi64EEESF_NSA_ILi128EEEEEEaNS5_IJlSB_lEEEaSI_NS4_8TiledMMAINS4_8MMA_AtomIJNS4_15SM100_MMA_S8_SSIaaiLi64ELi64ELNS4_4UMMA5MajorE0ELSN_0ELNSM_8SaturateE0EEEEEENS4_6LayoutINS5_IJSB_SB_SB_EEENS5_IJNSA_ILi0EEEST_ST_EEEEENS5_IJNS4_10UnderscoreESW_SW_EEEEENS4_23SM90_TMA_LOAD_MULTICASTENS4_14ComposedLayoutINS4_7SwizzleILi3ELi4ELi3EEENS4_18smem_ptr_flag_bitsILi8EEENSR_INS5_IJNSA_ILi8EEESG_EEENS5_IJSG_SB_EEEEEEEvNS4_8identityENS4_13SM90_TMA_LOADES19_vS1A_EENS_8epilogue10collective18CollectiveEpilogueINS1D_23Sm100TmaWarpSpecializedILi1ELi1ELi32ELb0ELb0EEEJSH_NS5_IJNSR_ISF_SB_EES1I_EEEaSI_aSI_NS1D_6fusion15FusionCallbacksIS1H_NS1K_17LinearCombinationIaiaiLNS_15FloatRoundStyleE2EEESH_S1J_JEEENS4_5SM1004TMEM4LOAD26SM100_TMEM_LOAD_16dp32b32xES1B_NS10_INS11_ILi2ELi4ELi3EEES14_NSR_INS5_IJS15_SF_EEENS5_IJSF_SB_EEEEEEENS4_39AutoVectorizingCopyWithAssumedAlignmentILi128EEENS4_14SM90_TMA_STOREES1Y_S20_S20_EEEvvEEEEvNT_6ParamsE,@function
        .size           _ZN7cutlass13device_kernelINS_4gemm6kernel13GemmUniversalIN4cute5tupleIJiiiiEEENS1_10collective13CollectiveMmaINS1_35MainloopSm100TmaUmmaWarpSpecializedILi13ELi2ELi4ENS5_IJNS4_1CILi1EEENSA_ILi2EEESB_EEEEENS5_IJNSA_ILi64EEESF_NSA_ILi128EEEEEEaNS5_IJlSB_lEEEaSI_NS4_8TiledMMAINS4_8MMA_AtomIJNS4_15SM100_MMA_S8_SSIaaiLi64ELi64ELNS4_4UMMA5MajorE0ELSN_0ELNSM_8SaturateE0EEEEEENS4_6LayoutINS5_IJSB_SB_SB_EEENS5_IJNSA_ILi0EEEST_ST_EEEEENS5_IJNS4_10UnderscoreESW_SW_EEEEENS4_23SM90_TMA_LOAD_MULTICASTENS4_14ComposedLayoutINS4_7SwizzleILi3ELi4ELi3EEENS4_18smem_ptr_flag_bitsILi8EEENSR_INS5_IJNSA_ILi8EEESG_EEENS5_IJSG_SB_EEEEEEEvNS4_8identityENS4_13SM90_TMA_LOADES19_vS1A_EENS_8epilogue10collective18CollectiveEpilogueINS1D_23Sm100TmaWarpSpecializedILi1ELi1ELi32ELb0ELb0EEEJSH_NS5_IJNSR_ISF_SB_EES1I_EEEaSI_aSI_NS1D_6fusion15FusionCallbacksIS1H_NS1K_17LinearCombinationIaiaiLNS_15FloatRoundStyleE2EEESH_S1J_JEEENS4_5SM1004TMEM4LOAD26SM100_TMEM_LOAD_16dp32b32xES1B_NS10_INS11_ILi2ELi4ELi3EEES14_NSR_INS5_IJS15_SF_EEENS5_IJSF_SB_EEEEEEENS4_39AutoVectorizingCopyWithAssumedAlignmentILi128EEENS4_14SM90_TMA_STOREES1Y_S20_S20_EEEvvEEEEvNT_6ParamsE,(.L_x_163 - _ZN7cutlass13device_kernelINS_4gemm6kernel13GemmUniversalIN4cute5tupleIJiiiiEEENS1_10collective13CollectiveMmaINS1_35MainloopSm100TmaUmmaWarpSpecializedILi13ELi2ELi4ENS5_IJNS4_1CILi1EEENSA_ILi2EEESB_EEEEENS5_IJNSA_ILi64EEESF_NSA_ILi128EEEEEEaNS5_IJlSB_lEEEaSI_NS4_8TiledMMAINS4_8MMA_AtomIJNS4_15SM100_MMA_S8_SSIaaiLi64ELi64ELNS4_4UMMA5MajorE0ELSN_0ELNSM_8SaturateE0EEEEEENS4_6LayoutINS5_IJSB_SB_SB_EEENS5_IJNSA_ILi0EEEST_ST_EEEEENS5_IJNS4_10UnderscoreESW_SW_EEEEENS4_23SM90_TMA_LOAD_MULTICASTENS4_14ComposedLayoutINS4_7SwizzleILi3ELi4ELi3EEENS4_18smem_ptr_flag_bitsILi8EEENSR_INS5_IJNSA_ILi8EEESG_EEENS5_IJSG_SB_EEEEEEEvNS4_8identityENS4_13SM90_TMA_LOADES19_vS1A_EENS_8epilogue10collective18CollectiveEpilogueINS1D_23Sm100TmaWarpSpecializedILi1ELi1ELi32ELb0ELb0EEEJSH_NS5_IJNSR_ISF_SB_EES1I_EEEaSI_aSI_NS1D_6fusion15FusionCallbacksIS1H_NS1K_17LinearCombinationIaiaiLNS_15FloatRoundStyleE2EEESH_S1J_JEEENS4_5SM1004TMEM4LOAD26SM100_TMEM_LOAD_16dp32b32xES1B_NS10_INS11_ILi2ELi4ELi3EEES14_NSR_INS5_IJS15_SF_EEENS5_IJSF_SB_EEEEEEENS4_39AutoVectorizingCopyWithAssumedAlignmentILi128EEENS4_14SM90_TMA_STOREES1Y_S20_S20_EEEvvEEEEvNT_6ParamsE)
        .other          _ZN7cutlass13device_kernelINS_4gemm6kernel13GemmUniversalIN4cute5tupleIJiiiiEEENS1_10collective13CollectiveMmaINS1_35MainloopSm100TmaUmmaWarpSpecializedILi13ELi2ELi4ENS5_IJNS4_1CILi1EEENSA_ILi2EEESB_EEEEENS5_IJNSA_ILi64EEESF_NSA_ILi128EEEEEEaNS5_IJlSB_lEEEaSI_NS4_8TiledMMAINS4_8MMA_AtomIJNS4_15SM100_MMA_S8_SSIaaiLi64ELi64ELNS4_4UMMA5MajorE0ELSN_0ELNSM_8SaturateE0EEEEEENS4_6LayoutINS5_IJSB_SB_SB_EEENS5_IJNSA_ILi0EEEST_ST_EEEEENS5_IJNS4_10UnderscoreESW_SW_EEEEENS4_23SM90_TMA_LOAD_MULTICASTENS4_14ComposedLayoutINS4_7SwizzleILi3ELi4ELi3EEENS4_18smem_ptr_flag_bitsILi8EEENSR_INS5_IJNSA_ILi8EEESG_EEENS5_IJSG_SB_EEEEEEEvNS4_8identityENS4_13SM90_TMA_LOADES19_vS1A_EENS_8epilogue10collective18CollectiveEpilogueINS1D_23Sm100TmaWarpSpecializedILi1ELi1ELi32ELb0ELb0EEEJSH_NS5_IJNSR_ISF_SB_EES1I_EEEaSI_aSI_NS1D_6fusion15FusionCallbacksIS1H_NS1K_17LinearCombinationIaiaiLNS_15FloatRoundStyleE2EEESH_S1J_JEEENS4_5SM1004TMEM4LOAD26SM100_TMEM_LOAD_16dp32b32xES1B_NS10_INS11_ILi2ELi4ELi3EEES14_NSR_INS5_IJS15_SF_EEENS5_IJSF_SB_EEEEEEENS4_39AutoVectorizingCopyWithAssumedAlignmentILi128EEENS4_14SM90_TMA_STOREES1Y_S20_S20_EEEvvEEEEvNT_6ParamsE,@"STO_CUDA_ENTRY STV_DEFAULT"
_ZN7cutlass13device_kernelINS_4gemm6kernel13GemmUniversalIN4cute5tupleIJiiiiEEENS1_10collective13CollectiveMmaINS1_35MainloopSm100TmaUmmaWarpSpecializedILi13ELi2ELi4ENS5_IJNS4_1CILi1EEENSA_ILi2EEESB_EEEEENS5_IJNSA_ILi64EEESF_NSA_ILi128EEEEEEaNS5_IJlSB_lEEEaSI_NS4_8TiledMMAINS4_8MMA_AtomIJNS4_15SM100_MMA_S8_SSIaaiLi64ELi64ELNS4_4UMMA5MajorE0ELSN_0ELNSM_8SaturateE0EEEEEENS4_6LayoutINS5_IJSB_SB_SB_EEENS5_IJNSA_ILi0EEEST_ST_EEEEENS5_IJNS4_10UnderscoreESW_SW_EEEEENS4_23SM90_TMA_LOAD_MULTICASTENS4_14ComposedLayoutINS4_7SwizzleILi3ELi4ELi3EEENS4_18smem_ptr_flag_bitsILi8EEENSR_INS5_IJNSA_ILi8EEESG_EEENS5_IJSG_SB_EEEEEEEvNS4_8identityENS4_13SM90_TMA_LOADES19_vS1A_EENS_8epilogue10collective18CollectiveEpilogueINS1D_23Sm100TmaWarpSpecializedILi1ELi1ELi32ELb0ELb0EEEJSH_NS5_IJNSR_ISF_SB_EES1I_EEEaSI_aSI_NS1D_6fusion15FusionCallbacksIS1H_NS1K_17LinearCombinationIaiaiLNS_15FloatRoundStyleE2EEESH_S1J_JEEENS4_5SM1004TMEM4LOAD26SM100_TMEM_LOAD_16dp32b32xES1B_NS10_INS11_ILi2ELi4ELi3EEES14_NSR_INS5_IJS15_SF_EEENS5_IJSF_SB_EEEEEEENS4_39AutoVectorizingCopyWithAssumedAlignmentILi128EEENS4_14SM90_TMA_STOREES1Y_S20_S20_EEEvvEEEEvNT_6ParamsE:
[----:B------:R-:W1:Y:S01]  /*0000*/  LDC R1, c[0x0][0x37c] ;  /* 0x0000df00ff017b82 */ /* 0x000e620000000800 */
[----:B------:R-:W2:Y:S01]  /*0010*/  S2R R69, SR_TID.X ;  /* 0x0000000000457919 */ /* 0x000ea20000002100 */
[----:B------:R-:W3:Y:S01]  /*0020*/  LDCU.64 UR8, c[0x0][0x890] ;  /* 0x00011200ff0877ac */ /* 0x000ee20008000a00 */
[----:B------:R-:W-:Y:S02]  /*0030*/  PRMT R80, RZ, 0x7610, R80 ;  /* 0x00007610ff507816 */ /* 0x000fe40000000050 */
[----:B------:R-:W-:Y:S01]  /*0040*/  ELECT P3, URZ, PT ;  /* 0x0000000000ff782f */ /* 0x000fe20003860000 */
[----:B---3--:R-:W-:-:S04]  /*0050*/  UISETP.NE.U32.AND UP0, UPT, UR8, URZ, UPT ;  /* 0x000000ff0800728c */ /* 0x008fc8000bf05070 */
[----:B------:R-:W-:Y:S01]  /*0060*/  UISETP.NE.AND.EX UP0, UPT, UR9, URZ, UPT, UP0 ;  /* 0x000000ff0900728c */ /* 0x000fe2000bf05300 */
[----:B--2---:R-:W-:-:S05]  /*0070*/  SHF.R.U32.HI R81, RZ, 0x5, R69 ;  /* 0x00000005ff517819 */ /* 0x004fca0000011645 */
[----:B------:R-:W2:Y:S02]  /*0080*/  SHFL.IDX PT, R0, R81, RZ, 0x1f ;  /* 0x00001fff51007589 */ /* 0x000ea400000e0000 */
[----:B--2---:R-:W-:Y:S01]  /*0090*/  R2UR UR22, R0 ;  /* 0x00000000001672ca */ /* 0x004fe200000e0000 */
[----:B-1----:R-:W-:-:S14]  /*00a0*/  BRA.U UP0, `(.L_x_0) ;  /* 0x0000000100307547 */ /* 0x002fdc000b800000 */
[----:B------:R-:W1:Y:S02]  /*00b0*/  LDCU.64 UR4, c[0x0][0x888] ;  /* 0x00011100ff0477ac */ /* 0x000e640008000a00 */
[----:B-1----:R-:W-:-:S04]  /*00c0*/  UISETP.NE.U32.AND UP0, UPT, UR4, URZ, UPT ;  /* 0x000000ff0400728c */ /* 0x002fc8000bf05070 */
[----:B------:R-:W-:-:S09]  /*00d0*/  UISETP.NE.AND.EX UP0, UPT, UR5, URZ, UPT, UP0 ;  /* 0x000000ff0500728c */ /* 0x000fd2000bf05300 */
[----:B------:R-:W-:Y:S05]  /*00e0*/  BRA.U !UP0, `(.L_x_1) ;  /* 0x0000000108147547 */ /* 0x000fea000b800000 */
[----:B------:R-:W1:Y:S01]  /*00f0*/  LDC.64 R2, c[0x0][0x888] ;  /* 0x00022200ff027b82 */ /* 0x000e620000000a00 */
[----:B------:R-:W1:Y:S02]  /*0100*/  LDCU.64 UR4, c[0x0][0x358] ;  /* 0x00006b00ff0477ac */ /* 0x000e640008000a00 */
[----:B-1----:R1:W5:Y:S01]  /*0110*/  LDG.E R39, desc[UR4][R2.64] ;  /* 0x0000000402277981 */ /* 0x002362000c1e1900 */
[----:B------:R-:W-:Y:S01]  /*0120*/  HFMA2 R80, -RZ, RZ, 0, 5.9604644775390625e-08 ;  /* 0x00000001ff507431 */ /* 0x000fe200000001ff */
[----:B------:R-:W-:Y:S05]  /*0130*/  BRA `(.L_x_0) ;  /* 0x00000000000c7947 */ /* 0x000fea0003800000 */
.L_x_1:
[----:B------:R-:W1:Y:S01]  /*0140*/  LDCU UR4, c[0x0][0x880] ;  /* 0x00011000ff0477ac */ /* 0x000e620008000800 */
[----:B------:R-:W-:Y:S01]  /*0150*/  HFMA2 R80, -RZ, RZ, 0, 5.9604644775390625e-08 ;  /* 0x00000001ff507431 */ /* 0x000fe200000001ff */
[----:B-1----:R-:W-:-:S07]  /*0160*/  MOV R39, UR4 ;  /* 0x0000000400277c02 */ /* 0x002fce0008000f00 */
.L_x_0:
[----:B------:R-:W2:Y:S02]  /*0170*/  LDCU.64 UR4, c[0x0][0x8b0] ;  /* 0x00011600ff0477ac */ /* 0x000ea40008000a00 */
[----:B--2---:R-:W-:-:S04]  /*0180*/  UISETP.NE.U32.AND UP0, UPT, UR4, URZ, UPT ;  /* 0x000000ff0400728c */ /* 0x004fc8000bf05070 */
[----:B------:R-:W-:-:S09]  /*0190*/  UISETP.NE.AND.EX UP0, UPT, UR5, URZ, UPT, UP0 ;  /* 0x000000ff0500728c */ /* 0x000fd2000bf05300 */
[----:B------:R-:W-:Y:S05]  /*01a0*/  BRA.U UP0, `(.L_x_2) ;  /* 0x0000000100287547 */ /* 0x000fea000b800000 */
[----:B------:R-:W2:Y:S02]  /*01b0*/  LDCU.64 UR4, c[0x0][0x8a8] ;  /* 0x00011500ff0477ac */ /* 0x000ea40008000a00 */
[----:B--2---:R-:W-:-:S04]  /*01c0*/  UISETP.NE.U32.AND UP0, UPT, UR4, URZ, UPT ;  /* 0x000000ff0400728c */ /* 0x004fc8000bf05070 */
[----:B------:R-:W-:-:S09]  /*01d0*/  UISETP.NE.AND.EX UP0, UPT, UR5, URZ, UPT, UP0 ;  /* 0x000000ff0500728c */ /* 0x000fd2000bf05300 */
[----:B------:R-:W-:Y:S05]  /*01e0*/  BRA.U !UP0, `(.L_x_3) ;  /* 0x0000000108107547 */ /* 0x000fea000b800000 */
[----:B-1----:R-:W1:Y:S01]  /*01f0*/  LDC.64 R2, c[0x0][0x8a8] ;  /* 0x00022a00ff027b82 */ /* 0x002e620000000a00 */
[----:B------:R-:W1:Y:S02]  /*0200*/  LDCU.64 UR4, c[0x0][0x358] ;  /* 0x00006b00ff0477ac */ /* 0x000e640008000a00 */
[----:B-1----:R2:W5:Y:S01]  /*0210*/  LDG.E R38, desc[UR4][R2.64] ;  /* 0x0000000402267981 */ /* 0x002562000c1e1900 */
[----:B------:R-:W-:Y:S05]  /*0220*/  BRA `(.L_x_2) ;  /* 0x0000000000087947 */ /* 0x000fea0003800000 */
.L_x_3:
[----:B------:R-:W2:Y:S02]  /*0230*/  LDCU UR4, c[0x0][0x8a0] ;  /* 0x00011400ff0477ac */ /* 0x000ea40008000800 */
[----:B--2---:R-:W-:Y:S02]  /*0240*/  MOV R38, UR4 ;  /* 0x0000000400267c02 */ /* 0x004fe40008000f00 */
.L_x_2:
[----:B------:R-:W-:Y:S01]  /*0250*/  IMAD.U32 R0, RZ, RZ, UR22 ;  /* 0x00000016ff007e24 */ /* 0x000fe2000f8e00ff */
[----:B------:R-:W-:Y:S04]  /*0260*/  BSSY.RECONVERGENT B0, `(.L_x_4) ;  /* 0x000000c000007945 */ /* 0x000fe80003800200 */
[C---:B------:R-:W-:Y:S02]  /*0270*/  ISETP.NE.OR P1, PT, R0.reuse, 0x1, !P3 ;  /* 0x000000010000780c */ /* 0x040fe40005f25670 */
[----:B------:R-:W-:-:S11]  /*0280*/  ISETP.NE.OR P0, PT, R0, 0x3, !P3 ;  /* 0x000000030000780c */ /* 0x000fd60005f05670 */
[----:B------:R-:W-:Y:S05]  /*0290*/  @P1 BRA `(.L_x_5) ;  /* 0x0000000000201947 */ /* 0x000fea0003800000 */
[----:B------:R-:W3:Y:S02]  /*02a0*/  LDCU.64 UR4, c[0x0][0x348] ;  /* 0x00006900ff0477ac */ /* 0x000ee40008000a00 */
[----:B---3--:R-:W-:Y:S02]  /*02b0*/  UIADD3 UR6, UP1, UPT, UR4, 0x80, URZ ;  /* 0x0000008004067890 */ /* 0x008fe4000ff3e0ff */
[----:B------:R-:W-:Y:S02]  /*02c0*/  UIADD3 UR4, UP0, UPT, UR4, 0x180, URZ ;  /* 0x0000018004047890 */ /* 0x000fe4000ff1e0ff */
[----:B------:R-:W-:Y:S02]  /*02d0*/  UIADD3.X UR7, UPT, UPT, URZ, UR5, URZ, UP1, !UPT ;  /* 0x00000005ff077290 */ /* 0x000fe40008ffe4ff */
[----:B------:R-:W-:-:S07]  /*02e0*/  UIADD3.X UR5, UPT, UPT, URZ, UR5, URZ, UP0, !UPT ;  /* 0x00000005ff057290 */ /* 0x000fce00087fe4ff */
[----:B------:R3:W-:Y:S02]  /*02f0*/  UTMACCTL.PF [UR6] ;  /* 0x00000000060079b9 */ /* 0x0007e40008040000 */
[----:B------:R3:W-:Y:S02]  /*0300*/  UTMACCTL.PF [UR4] ;  /* 0x00000000040079b9 */ /* 0x0007e40008040000 */
[----:B---3--:R-:W-:Y:S01]  /*0310*/  NOP ;  /* 0x0000000000007918 */ /* 0x008fe20000000000 */
.L_x_5:
[----:B------:R-:W-:Y:S05]  /*0320*/  BSYNC.RECONVERGENT B0 ;  /* 0x0000000000007941 */ /* 0x000fea0003800200 */
.L_x_4:
[----:B------:R-:W-:Y:S04]  /*0330*/  BSSY.RECONVERGENT B0, `(.L_x_6) ;  /* 0x000000a000007945 */ /* 0x000fe80003800200 */
        /* <DEDUP_REMOVED lines=9> */
.L_x_7:
[----:B------:R-:W-:Y:S05]  /*03d0*/  BSYNC.RECONVERGENT B0 ;  /* 0x0000000000007941 */ /* 0x000fea0003800200 */
.L_x_6:
[----:B------:R-:W3:Y:S01]  /*03e0*/  LDCU.64 UR4, c[0x0][0x888] ;  /* 0x00011100ff0477ac */ /* 0x000ee20008000a00 */
[----:B------:R-:W-:Y:S02]  /*03f0*/  UISETP.EQ.U32.AND UP1, UPT, UR8, URZ, UPT ;  /* 0x000000ff0800728c */ /* 0x000fe4000bf22070 */
[----:B------:R-:W-:Y:S02]  /*0400*/  UPLOP3.LUT UP3, UPT, UPT, UPT, UPT, 0x80, 0x8 ;  /* 0x000000000008789c */ /* 0x000fe40003f6f070 */
[----:B---3--:R-:W-:-:S04]  /*0410*/  UISETP.NE.U32.AND UP0, UPT, UR4, URZ, UPT ;  /* 0x000000ff0400728c */ /* 0x008fc8000bf05070 */
[----:B------:R-:W-:-:S04]  /*0420*/  UISETP.NE.AND.EX UP0, UPT, UR5, URZ, UPT, UP0 ;  /* 0x000000ff0500728c */ /* 0x000fc8000bf05300 */
[----:B------:R-:W-:-:S04]  /*0430*/  UISETP.EQ.OR.EX UP2, UPT, UR9, URZ, !UP0, UP1 ;  /* 0x000000ff0900728c */ /* 0x000fc8000c742710 */
[----:B------:R-:W-:-:S05]  /*0440*/  UP2UR UR61, UPR, URZ, 0x4 ;  /* 0x00000004ff3d7883 */ /* 0x000fca0008000000 */
[----:B------:R-:W-:Y:S07]  /*0450*/  BRA.U !UP2, `(.L_x_8) ;  /* 0x000000010a207547 */ /* 0x000fee000b800000 */
[----:B-----5:R-:W-:Y:S01]  /*0460*/  R2UR UR5, R39 ;  /* 0x00000000270572ca */ /* 0x020fe200000e0000 */
[----:B------:R-:W-:Y:S02]  /*0470*/  UISETP.NE.U32.AND UP1, UPT, UR8, URZ, UPT ;  /* 0x000000ff0800728c */ /* 0x000fe4000bf25070 */
[----:B------:R-:W-:Y:S02]  /*0480*/  USEL UR4, URZ, 0xffffffff, UP0 ;  /* 0xffffffffff047887 */ /* 0x000fe40008000000 */
[----:B------:R-:W-:-:S08]  /*0490*/  UISETP.NE.AND.EX UP1, UPT, UR9, URZ, UPT, UP1 ;  /* 0x000000ff0900728c */ /* 0x000fd0000bf25310 */
[----:B------:R-:W-:-:S04]  /*04a0*/  UISETP.NE.AND UP0, UPT, UR5, URZ, UPT ;  /* 0x000000ff0500728c */ /* 0x000fc8000bf05270 */
[----:B------:R-:W-:-:S04]  /*04b0*/  @!UP1 USEL UR4, URZ, 0xffffffff, UP0 ;  /* 0xffffffffff049887 */ /* 0x000fc80008000000 */
[----:B------:R-:W-:-:S04]  /*04c0*/  ULOP3.LUT UR4, UR4, 0x1, URZ, 0xc0, !UPT ;  /* 0x0000000104047892 */ /* 0x000fc8000f8ec0ff */
[----:B------:R-:W-:-:S11]  /*04d0*/  UISETP.NE.U32.AND UP3, UPT, UR4, 0x1, UPT ;  /* 0x000000010400788c */ /* 0x000fd6000bf65070 */
.L_x_8:
[----:B-12---:R-:W1:Y:S01]  /*04e0*/  SHFL.IDX PT, R2, R81, RZ, 0x1f ;  /* 0x00001fff51027589 */ /* 0x006e6200000e0000 */
[----:B------:R-:W-:-:S04]  /*04f0*/  UISETP.NE.AND UP0, UPT, UR22, 0x2, UPT ;  /* 0x000000021600788c */ /* 0x000fc8000bf05270 */
[----:B------:R-:W-:Y:S01]  /*0500*/  USEL UR34, URZ, 0x1, UP0 ;  /* 0x00000001ff227887 */ /* 0x000fe20008000000 */
[----:B-1----:R-:W-:-:S13]  /*0510*/  ISETP.NE.AND P0, PT, R2, RZ, PT ;  /* 0x000000ff0200720c */ /* 0x002fda0003f05270 */
[----:B------:R-:W-:Y:S05]  /*0520*/  @P0 BRA `(.L_x_9) ;  /* 0x0000000000ac0947 */ /* 0x000fea0003800000 */
[----:B------:R-:W-:Y:S01]  /*0530*/  ELECT P0, URZ, PT ;  /* 0x0000000000ff782f */ /* 0x000fe20003800000 */
[----:B------:R-:W-:-:S12]  /*0540*/  BSSY.RECONVERGENT B0, `(.L_x_9) ;  /* 0x0000029000007945 */ /* 0x000fd80003800200 */
[----:B------:R-:W-:Y:S05]  /*0550*/  @!P0 BRA `(.L_x_10) ;  /* 0x00000000009c8947 */ /* 0x000fea0003800000 */
[----:B------:R-:W1:Y:S01]  /*0560*/  S2UR UR4, SR_CgaCtaId ;  /* 0x00000000000479c3 */ /* 0x000e620000008800 */
[----:B------:R-:W-:Y:S01]  /*0570*/  UMOV UR5, 0x400 ;  /* 0x0000040000057882 */ /* 0x000fe20000000000 */
[----:B------:R-:W-:Y:S01]  /*0580*/  UMOV UR8, 0x1 ;  /* 0x0000000100087882 */ /* 0x000fe20000000000 */
[----:B------:R-:W-:Y:S01]  /*0590*/  UMOV UR6, 0x2 ;  /* 0x0000000200067882 */ /* 0x000fe20000000000 */
[----:B------:R-:W-:-:S04]  /*05a0*/  UIADD3 UR8, UPT, UPT, -UR8, 0x100000, URZ ;  /* 0x0010000008087890 */ /* 0x000fc8000fffe1ff */
[----:B------:R-:W-:Y:S02]  /*05b0*/  USHF.L.U32 UR9, UR8, 0xb, URZ ;  /* 0x0000000b08097899 */ /* 0x000fe400080006ff */
[----:B------:R-:W-:Y:S02]  /*05c0*/  USHF.L.U32 UR8, UR8, 0x1, URZ ;  /* 0x0000000108087899 */ /* 0x000fe400080006ff */
[----:B------:R-:W-:-:S04]  /*05d0*/  UIADD3 UR6, UPT, UPT, -UR6, 0x100000, URZ ;  /* 0x0010000006067890 */ /* 0x000fc8000fffe1ff */
[----:B------:R-:W-:Y:S02]  /*05e0*/  USHF.L.U32 UR7, UR6, 0xb, URZ ;  /* 0x0000000b06077899 */ /* 0x000fe400080006ff */
[----:B------:R-:W-:Y:S02]  /*05f0*/  USHF.L.U32 UR6, UR6, 0x1, URZ ;  /* 0x0000000106067899 */ /* 0x000fe400080006ff */
[----:B-1----:R-:W-:Y:S01]  /*0600*/  ULEA UR4, UR4, UR5, 0x18 ;  /* 0x0000000504047291 */ /* 0x002fe2000f8ec0ff */
[----:B------:R-:W1:Y:S11]  /*0610*/  FENCE.VIEW.ASYNC.S ;  /* 0x00000000000073c6 */ /* 0x000e760000000000 */
[----:B-1----:R1:W2:Y:S01]  /*0620*/  SYNCS.EXCH.64 URZ, [UR4], UR8 ;  /* 0x0000000804ff75b2 */ /* 0x0022a20008000100 */
[----:B------:R1:W3:Y:S01]  /*0630*/  SYNCS.EXCH.64 URZ, [UR4+0x68], UR6 ;  /* 0x0000680604ff75b2 */ /* 0x0002e20008000100 */
[----:B------:R1:W4:Y:S01]  /*0640*/  SYNCS.EXCH.64 URZ, [UR4+0x8], UR8 ;  /* 0x0000080804ff75b2 */ /* 0x0003220008000100 */
[----:B------:R1:W1:Y:S01]  /*0650*/  SYNCS.EXCH.64 URZ, [UR4+0x70], UR6 ;  /* 0x0000700604ff75b2 */ /* 0x0002620008000100 */
        /* <DEDUP_REMOVED lines=22> */
[----:B--234-:R-:W-:Y:S01]  /*07c0*/  NOP ;  /* 0x0000000000007918 */ /* 0x01cfe20000000000 */
.L_x_10:
[----:B-1----:R-:W-:Y:S05]  /*07d0*/  BSYNC.RECONVERGENT B0 ;  /* 0x0000000000007941 */ /* 0x002fea0003800200 */
.L_x_9:
[----:B------:R-:W1:Y:S01]  /*07e0*/  SHFL.IDX PT, R2, R81, RZ, 0x1f ;  /* 0x00001fff51027589 */ /* 0x000e6200000e0000 */
[----:B------:R-:W-:Y:S01]  /*07f0*/  NOP ;  /* 0x0000000000007918 */ /* 0x000fe20000000000 */
[----:B-1----:R-:W-:-:S13]  /*0800*/  ISETP.NE.AND P0, PT, R2, 0x1, PT ;  /* 0x000000010200780c */ /* 0x002fda0003f05270 */
[----:B------:R-:W-:Y:S05]  /*0810*/  @P0 BRA `(.L_x_11) ;  /* 0x0000000000400947 */ /* 0x000fea0003800000 */
        /* <DEDUP_REMOVED lines=9> */
[----:B------:R-:W-:Y:S01]  /*08b0*/  USHF.L.U32 UR6, UR6, 0x1, URZ ;  /* 0x0000000106067899 */ /* 0x000fe200080006ff */
[----:B------:R-:W-:Y:S01]  /*08c0*/  ELECT P0, URZ, PT ;  /* 0x0000000000ff782f */ /* 0x000fe20003800000 */
[----:B-1----:R-:W-:Y:S01]  /*08d0*/  ULEA UR4, UR4, UR5, 0x18 ;  /* 0x0000000504047291 */ /* 0x002fe2000f8ec0ff */
[----:B------:R-:W1:Y:S11]  /*08e0*/  FENCE.VIEW.ASYNC.S ;  /* 0x00000000000073c6 */ /* 0x000e760000000000 */
[----:B-1----:R1:W2:Y:S01]  /*08f0*/  SYNCS.EXCH.64 URZ, [UR4+0xd0], UR8 ;  /* 0x0000d00804ff75b2 */ /* 0x0022a20008000100 */
[----:B------:R1:W3:Y:S01]  /*0900*/  SYNCS.EXCH.64 URZ, [UR4+0xd8], UR6 ;  /* 0x0000d80604ff75b2 */ /* 0x0002e20008000100 */
[----:B------:R-:W-:Y:S01]  /*0910*/  NOP ;  /* 0x0000000000007918 */ /* 0x000fe20000000000 */
.L_x_11:
[----:B------:R-:W4:Y:S01]  /*0920*/  SHFL.IDX PT, R2, R81, RZ, 0x1f ;  /* 0x00001fff51027589 */ /* 0x000f2200000e0000 */
[----:B------:R-:W-:Y:S01]  /*0930*/  NOP ;  /* 0x0000000000007918 */ /* 0x000fe20000000000 */
[----:B----4-:R-:W-:-:S13]  /*0940*/  ISETP.NE.AND P0, PT, R2, 0x3, PT ;  /* 0x000000030200780c */ /* 0x010fda0003f05270 */
[----:B------:R-:W-:Y:S05]  /*0950*/  @P0 BRA `(.L_x_12) ;  /* 0x0000000000300947 */ /* 0x000fea0003800000 */
[----:B-1----:R-:W1:Y:S01]  /*0960*/  S2UR UR6, SR_CgaCtaId ;  /* 0x00000000000679c3 */ /* 0x002e620000008800 */
[----:B------:R-:W-:Y:S01]  /*0970*/  UMOV UR4, 0x400 ;  /* 0x0000040000047882 */ /* 0x000fe20000000000 */
[----:B------:R-:W-:Y:S01]  /*0980*/  UMOV UR5, 0x20 ;  /* 0x0000002000057882 */ /* 0x000fe20000000000 */
[----:B------:R-:W-:Y:S01]  /*0990*/  ELECT P0, URZ, PT ;  /* 0x0000000000ff782f */ /* 0x000fe20003800000 */
[----:B-1----:R-:W-:Y:S02]  /*09a0*/  ULEA UR6, UR6, UR4, 0x18 ;  /* 0x0000000406067291 */ /* 0x002fe4000f8ec0ff */
[----:B------:R-:W-:-:S04]  /*09b0*/  UIADD3 UR4, UPT, UPT, -UR5, 0x100000, URZ ;  /* 0x0010000005047890 */ /* 0x000fc8000fffe1ff */
[----:B------:R-:W-:Y:S02]  /*09c0*/  USHF.L.U32 UR5, UR4, 0xb, URZ ;  /* 0x0000000b04057899 */ /* 0x000fe400080006ff */
[----:B------:R-:W-:Y:S01]  /*09d0*/  USHF.L.U32 UR4, UR4, 0x1, URZ ;  /* 0x0000000104047899 */ /* 0x000fe200080006ff */
[----:B------:R-:W1:Y:S11]  /*09e0*/  FENCE.VIEW.ASYNC.S ;  /* 0x00000000000073c6 */ /* 0x000e760000000000 */
[----:B-1----:R4:W1:Y:S01]  /*09f0*/  SYNCS.EXCH.64 URZ, [UR6+0xe0], UR4 ;  /* 0x0000e00406ff75b2 */ /* 0x0028620008000100 */
[----:B------:R4:W1:Y:S02]  /*0a00*/  SYNCS.EXCH.64 URZ, [UR6+0xe8], UR4 ;  /* 0x0000e80406ff75b2 */ /* 0x0008640008000100 */
[----:B----4-:R-:W-:Y:S01]  /*0a10*/  NOP ;  /* 0x0000000000007918 */ /* 0x010fe20000000000 */
.L_x_12:
[----:B------:R-:W4:Y:S01]  /*0a20*/  SHFL.IDX PT, R2, R81, RZ, 0x1f ;  /* 0x00001fff51027589 */ /* 0x000f2200000e0000 */
[----:B------:R-:W-:Y:S01]  /*0a30*/  NOP ;  /* 0x0000000000007918 */ /* 0x000fe20000000000 */
[----:B----4-:R-:W-:-:S13]  /*0a40*/  ISETP.NE.AND P0, PT, R2, 0x4, PT ;  /* 0x000000040200780c */ /* 0x010fda0003f05270 */
[----:B------:R-:W-:Y:S05]  /*0a50*/  @P0 BRA `(.L_x_13) ;  /* 0x00000000004c0947 */ /* 0x000fea0003800000 */
[----:B-1----:R-:W1:Y:S01]  /*0a60*/  S2UR UR6, SR_CgaCtaId ;  /* 0x00000000000679c3 */ /* 0x002e620000008800 */
[----:B------:R-:W-:Y:S01]  /*0a70*/  UMOV UR4, 0x1e0 ;  /* 0x000001e000047882 */ /* 0x000fe20000000000 */
[----:B------:R-:W-:Y:S01]  /*0a80*/  UMOV UR5, 0x400 ;  /* 0x0000040000057882 */ /* 0x000fe20000000000 */
[----:B------:R-:W-:Y:S01]  /*0a90*/  USEL UR4, UR4, 0x1a0, UP3 ;  /* 0x000001a004047887 */ /* 0x000fe20009800000 */
[----:B------:R-:W-:Y:S01]  /*0aa0*/  UMOV UR8, 0x1 ;  /* 0x0000000100087882 */ /* 0x000fe20000000000 */
[----:B------:R-:W-:Y:S01]  /*0ab0*/  ELECT P0, URZ, PT ;  /* 0x0000000000ff782f */ /* 0x000fe20003800000 */
[----:B------:R-:W-:-:S04]  /*0ac0*/  UIADD3 UR8, UPT, UPT, -UR8, 0x100000, URZ ;  /* 0x0010000008087890 */ /* 0x000fc8000fffe1ff */
[----:B------:R-:W-:Y:S02]  /*0ad0*/  USHF.L.U32 UR9, UR8, 0xb, URZ ;  /* 0x0000000b08097899 */ /* 0x000fe400080006ff */
[----:B------:R-:W-:Y:S02]  /*0ae0*/  USHF.L.U32 UR8, UR8, 0x1, URZ ;  /* 0x0000000108087899 */ /* 0x000fe400080006ff */
[----:B-1----:R-:W-:Y:S02]  /*0af0*/  ULEA UR6, UR6, UR5, 0x18 ;  /* 0x0000000506067291 */ /* 0x002fe4000f8ec0ff */
[----:B------:R-:W-:-:S04]  /*0b00*/  UIADD3 UR4, UPT, UPT, -UR4, 0x100000, URZ ;  /* 0x0010000004047890 */ /* 0x000fc8000fffe1ff */
[----:B------:R-:W-:Y:S02]  /*0b10*/  USHF.L.U32 UR5, UR4, 0xb, URZ ;  /* 0x0000000b04057899 */ /* 0x000fe400080006ff */
[----:B------:R-:W-:Y:S01]  /*0b20*/  USHF.L.U32 UR4, UR4, 0x1, URZ ;  /* 0x0000000104047899 */ /* 0x000fe200080006ff */
[----:B------:R-:W1:Y:S03]  /*0b30*/  FENCE.VIEW.ASYNC.S ;  /* 0x00000000000073c6 */ /* 0x000e660000000000 */
[----:B-1----:R4:W1:Y:S08]  /*0b40*/  SYNCS.EXCH.64 URZ, [UR6+0xf0], UR8 ;  /* 0x0000f00806ff75b2 */ /* 0x0028700008000100 */
[----:B------:R4:W1:Y:S01]  /*0b50*/  SYNCS.EXCH.64 URZ, [UR6+0x100], UR4 ;  /* 0x0001000406ff75b2 */ /* 0x0008620008000100 */
[----:B------:R4:W1:Y:S01]  /*0b60*/  SYNCS.EXCH.64 URZ, [UR6+0xf8], UR8 ;  /* 0x0000f80806ff75b2 */ /* 0x0008620008000100 */
[----:B------:R4:W1:Y:S02]  /*0b70*/  SYNCS.EXCH.64 URZ, [UR6+0x108], UR4 ;  /* 0x0001080406ff75b2 */ /* 0x0008640008000100 */
[----:B----4-:R-:W-:Y:S01]  /*0b80*/  NOP ;  /* 0x0000000000007918 */ /* 0x010fe20000000000 */
.L_x_13:
[----:B------:R-:W4:Y:S01]  /*0b90*/  SHFL.IDX PT, R2, R81, RZ, 0x1f ;  /* 0x00001fff51027589 */ /* 0x000f2200000e0000 */
[----:B------:R-:W-:Y:S01]  /*0ba0*/  NOP ;  /* 0x0000000000007918 */ /* 0x000fe20000000000 */
[----:B----4-:R-:W-:-:S13]  /*0bb0*/  ISETP.NE.AND P0, PT, R2, 0x5, PT ;  /* 0x000000050200780c */ /* 0x010fda0003f05270 */
[----:B------:R-:W-:Y:S05]  /*0bc0*/  @P0 BRA `(.L_x_14) ;  /* 0x0000000000580947 */ /* 0x000fea0003800000 */
[----:B-1----:R-:W1:Y:S01]  /*0bd0*/  S2UR UR4, SR_CgaCtaId ;  /* 0x00000000000479c3 */ /* 0x002e620000008800 */
        /* <DEDUP_REMOVED lines=12> */
[----:B-1----:R4:W1:Y:S01]  /*0ca0*/  SYNCS.EXCH.64 URZ, [UR4+0x110], UR8 ;  /* 0x0001100804ff75b2 */ /* 0x0028620008000100 */
[----:B------:R4:W1:Y:S01]  /*0cb0*/  SYNCS.EXCH.64 URZ, [UR4+0x130], UR6 ;  /* 0x0001300604ff75b2 */ /* 0x0008620008000100 */
[----:B------:R4:W1:Y:S01]  /*0cc0*/  SYNCS.EXCH.64 URZ, [UR4+0x118], UR8 ;  /* 0x0001180804ff75b2 */ /* 0x0008620008000100 */
[----:B------:R4:W1:Y:S01]  /*0cd0*/  SYNCS.EXCH.64 URZ, [UR4+0x138], UR6 ;  /* 0x0001380604ff75b2 */ /* 0x0008620008000100 */
[----:B------:R4:W1:Y:S01]  /*0ce0*/  SYNCS.EXCH.64 URZ, [UR4+0x120], UR8 ;  /* 0x0001200804ff75b2 */ /* 0x0008620008000100 */
[----:B------:R4:W1:Y:S01]  /*0cf0*/  SYNCS.EXCH.64 URZ, [UR4+0x140], UR6 ;  /* 0x0001400604ff75b2 */ /* 0x0008620008000100 */
[----:B------:R4:W1:Y:S01]  /*0d00*/  SYNCS.EXCH.64 URZ, [UR4+0x128], UR8 ;  /* 0x0001280804ff75b2 */ /* 0x0008620008000100 */
[----:B------:R4:W1:Y:S02]  /*0d10*/  SYNCS.EXCH.64 URZ, [UR4+0x148], UR6 ;  /* 0x0001480604ff75b2 */ /* 0x0008640008000100 */
[----:B----4-:R-:W-:Y:S01]  /*0d20*/  NOP ;  /* 0x0000000000007918 */ /* 0x010fe20000000000 */
.L_x_14:
[----:B------:R-:W4:Y:S01]  /*0d30*/  SHFL.IDX PT, R2, R81, RZ, 0x1f ;  /* 0x00001fff51027589 */ /* 0x000f2200000e0000 */
[----:B------:R-:W1:Y:S01]  /*0d40*/  S2UR UR48, SR_CgaCtaId ;  /* 0x00000000003079c3 */ /* 0x000e620000008800 */
[----:B------:R-:W-:Y:S01]  /*0d50*/  NOP ;  /* 0x0000000000007918 */ /* 0x000fe20000000000 */
[----:B----4-:R-:W-:-:S13]  /*0d60*/  ISETP.NE.AND P0, PT, R2, 0x3, PT ;  /* 0x000000030200780c */ /* 0x010fda0003f05270 */
[----:B-1----:R-:W-:Y:S05]  /*0d70*/  @P0 BRA `(.L_x_15) ;  /* 0x0000000000340947 */ /* 0x002fea0003800000 */
[----:B------:R-:W-:Y:S01]  /*0d80*/  UMOV UR4, 0x400 ;  /* 0x0000040000047882 */ /* 0x000fe20000000000 */
[----:B------:R-:W-:Y:S01]  /*0d90*/  UMOV UR6, 0x20 ;  /* 0x0000002000067882 */ /* 0x000fe20000000000 */
[----:B------:R-:W-:Y:S02]  /*0da0*/  ULEA UR4, UR48, UR4, 0x18 ;  /* 0x0000000430047291 */ /* 0x000fe4000f8ec0ff */
[----:B------:R-:W-:-:S04]  /*0db0*/  UIADD3 UR6, UPT, UPT, -UR6, 0x100000, URZ ;  /* 0x0010000006067890 */ /* 0x000fc8000fffe1ff */
[----:B------:R-:W-:Y:S02]  /*0dc0*/  USHF.L.U32 UR7, UR6, 0xb, URZ ;  /* 0x0000000b06077899 */ /* 0x000fe400080006ff */
[----:B------:R-:W-:Y:S01]  /*0dd0*/  USHF.L.U32 UR6, UR6, 0x1, URZ ;  /* 0x0000000106067899 */ /* 0x000fe200080006ff */
[----:B------:R-:W-:Y:S01]  /*0de0*/  ELECT P0, URZ, PT ;  /* 0x0000000000ff782f */ /* 0x000fe20003800000 */
[----:B------:R-:W1:Y:S10]  /*0df0*/  FENCE.VIEW.ASYNC.S ;  /* 0x00000000000073c6 */ /* 0x000e740000000000 */
[----:B-1----:R1:W4:Y:S01]  /*0e00*/  SYNCS.EXCH.64 URZ, [UR4+0x150], UR6 ;  /* 0x0001500604ff75b2 */ /* 0x0023220008000100 */
[----:B------:R1:W1:Y:S01]  /*0e10*/  SYNCS.EXCH.64 URZ, [UR4+0x160], UR6 ;  /* 0x0001600604ff75b2 */ /* 0x0002620008000100 */
[----:B------:R1:W1:Y:S01]  /*0e20*/  SYNCS.EXCH.64 URZ, [UR4+0x158], UR6 ;  /* 0x0001580604ff75b2 */ /* 0x0002620008000100 */
[----:B------:R1:W1:Y:S01]  /*0e30*/  SYNCS.EXCH.64 URZ, [UR4+0x168], UR6 ;  /* 0x0001680604ff75b2 */ /* 0x0002620008000100 */
[----:B------:R-:W-:Y:S01]  /*0e40*/  NOP ;  /* 0x0000000000007918 */ /* 0x000fe20000000000 */
.L_x_15:
[----:B-1----:R-:W1:Y:S01]  /*0e50*/  LDCU UR4, c[0x0][0x36c] ;  /* 0x00006d80ff0477ac */ /* 0x002e620008000800 */
[----:B------:R-:W-:Y:S01]  /*0e60*/  ISETP.NE.OR P3, PT, R0, 0x2, !P3 ;  /* 0x000000020000780c */ /* 0x000fe20005f65670 */
[----:B------:R-:W-:Y:S01]  /*0e70*/  NOP ;  /* 0x0000000000007918 */ /* 0x000fe20000000000 */
[----:B------:R-:W-:Y:S01]  /*0e80*/  LOP3.LUT R0, R69, 0x1f, RZ, 0xc0, !PT ;  /* 0x0000001f45007812 */ /* 0x000fe200078ec0ff */
[----:B------:R-:W-:Y:S02]  /*0e90*/  UISETP.NE.AND UP4, UPT, UR22, URZ, UPT ;  /* 0x000000ff1600728c */ /* 0x000fe4000bf85270 */
[----:B-1----:R-:W-:-:S09]  /*0ea0*/  UISETP.EQ.U32.AND UP5, UPT, UR4, 0x1, UPT ;  /* 0x000000010400788c */ /* 0x002fd2000bfa2070 */
[----:B------:R-:W-:Y:S05]  /*0eb0*/  BRA.U !UP5, `(.L_x_16) ;  /* 0x000000010d087547 */ /* 0x000fea000b800000 */
[----:B--234-:R-:W-:Y:S01]  /*0ec0*/  UCGABAR_ARV ;  /* 0x00000000000079c7 */ /* 0x01cfe20008000000 */
[----:B------:R-:W-:Y:S05]  /*0ed0*/  BRA `(.L_x_17) ;  /* 0x0000000000047947 */ /* 0x000fea0003800000 */
.L_x_16:
[----:B--234-:R-:W-:Y:S01]  /*0ee0*/  NOP ;  /* 0x0000000000007918 */ /* 0x01cfe20000000000 */
.L_x_17:
[----:B------:R-:W1:Y:S01]  /*0ef0*/  S2UR UR7, SR_CTAID.X ;  /* 0x00000000000779c3 */ /* 0x000e620000002500 */
[----:B------:R-:W-:-:S05]  /*0f00*/  CS2R.32 R3, SR_CgaSize ;  /* 0x0000000000037805 */ /* 0x000fca0000008a00 */
[----:B------:R-:W-:-:S05]  /*0f10*/  IMAD R3, R3, -0xa0, RZ ;  /* 0xffffff6003037824 */ /* 0x000fca00078e02ff */
[----:B------:R-:W-:-:S14]  /*0f20*/  R2UR UR5, R3 ;  /* 0x00000000030572ca */ /* 0x000fdc00000e0000 */
[----:B------:R-:W2:Y:S01]  /*0f30*/  LDCU UR5, c[0x0][UR5+0x2b0] ;  /* 0x00005600050577ac */ /* 0x000ea20008000800 */
[----:B------:R-:W-:-:S05]  /*0f40*/  CS2R.32 R3, SR_CgaSize ;  /* 0x0000000000037805 */ /* 0x000fca0000008a00 */
[----:B------:R-:W-:-:S05]  /*0f50*/  IMAD R3, R3, -0xa0, RZ ;  /* 0xffffff6003037824 */ /* 0x000fca00078e02ff */
[----:B------:R-:W-:-:S14]  /*0f60*/  R2UR UR4, R3 ;  /* 0x00000000030472ca */ /* 0x000fdc00000e0000 */
[----:B------:R-:W3:Y:S01]  /*0f70*/  LDCU UR4, c[0x0][UR4+0x2b4] ;  /* 0x00005680040477ac */ /* 0x000ee20008000800 */
[----:B------:R-:W4:Y:S01]  /*0f80*/  S2UR UR8, SR_CTAID.Y ;  /* 0x00000000000879c3 */ /* 0x000f220000002600 */
[----:B------:R-:W3:Y:S01]  /*0f90*/  LDCU UR23, c[0x0][0xb24] ;  /* 0x00016480ff1777ac */ /* 0x000ee20008000800 */
[----:B------:R-:W-:-:S05]  /*0fa0*/  CS2R.32 R3, SR_CgaSize ;  /* 0x0000000000037805 */ /* 0x000fca0000008a00 */
[----:B------:R-:W-:-:S05]  /*0fb0*/  IMAD R3, R3, -0xa0, RZ ;  /* 0xffffff6003037824 */ /* 0x000fca00078e02ff */
[----:B------:R-:W-:-:S14]  /*0fc0*/  R2UR UR60, R3 ;  /* 0x00000000033c72ca */ /* 0x000fdc00000e0000 */
[----:B------:R-:W3:Y:S01]  /*0fd0*/  LDCU UR60, c[0x0][UR60+0x2a0] ;  /* 0x000054003c3c77ac */ /* 0x000ee20008000800 */
[----:B------:R-:W1:Y:S01]  /*0fe0*/  S2UR UR36, SR_CTAID.Z ;  /* 0x00000000002479c3 */ /* 0x000e620000002700 */
[----:B------:R-:W-:-:S05]  /*0ff0*/  CS2R.32 R3, SR_CgaSize ;  /* 0x0000000000037805 */ /* 0x000fca0000008a00 */
[----:B------:R-:W-:-:S05]  /*1000*/  IMAD R3, R3, -0xa0, RZ ;  /* 0xffffff6003037824 */ /* 0x000fca00078e02ff */
[----:B------:R-:W-:-:S14]  /*1010*/  R2UR UR57, R3 ;  /* 0x00000000033972ca */ /* 0x000fdc00000e0000 */
[----:B------:R-:W3:Y:S01]  /*1020*/  LDCU UR57, c[0x0][UR57+0x2a4] ;  /* 0x00005480393977ac */ /* 0x000ee20008000800 */
[----:B------:R-:W3:Y:S01]  /*1030*/  LDCU UR40, c[0x0][0xb24] ;  /* 0x00016480ff2877ac */ /* 0x000ee20008000800 */
[----:B-1----:R-:W-:Y:S01]  /*1040*/  I2FP.F32.U32 R3, UR7 ;  /* 0x0000000700037c45 */ /* 0x002fe20008201000 */
[----:B------:R-:W1:Y:S04]  /*1050*/  LDCU UR26, c[0x0][0xb30] ;  /* 0x00016600ff1a77ac */ /* 0x000e680008000800 */
[----:B--2---:R-:W-:Y:S01]  /*1060*/  FMUL R3, R3, UR5 ;  /* 0x0000000503037c20 */ /* 0x004fe20008400000 */
[----:B------:R-:W-:Y:S01]  /*1070*/  USHF.L.U32 UR24, UR48, 0xc, URZ ;  /* 0x0000000c30187899 */ /* 0x000fe200080006ff */
[----:B----4-:R-:W-:Y:S01]  /*1080*/  I2FP.F32.U32 R2, UR8 ;  /* 0x0000000800027c45 */ /* 0x010fe20008201000 */
[----:B---3--:R-:W-:-:S03]  /*1090*/  UISETP.GE.AND UP2, UPT, UR23, 0x1, UPT ;  /* 0x000000011700788c */ /* 0x008fc6000bf46270 */
[----:B------:R-:W2:Y:S01]  /*10a0*/  F2I.U32.TRUNC.NTZ R3, R3 ;  /* 0x0000000300037305 */ /* 0x000ea2000020f000 */
[----:B------:R-:W-:Y:S01]  /*10b0*/  UMOV UR46, UR7 ;  /* 0x00000007002e7c82 */ /* 0x000fe20008000000 */
[----:B------:R-:W-:Y:S01]  /*10c0*/  FMUL R2, R2, UR4 ;  /* 0x0000000402027c20 */ /* 0x000fe20008400000 */
[----:B------:R-:W-:-:S05]  /*10d0*/  UMOV UR45, UR8 ;  /* 0x00000008002d7c82 */ /* 0x000fca0008000000 */
[----:B------:R-:W3:Y:S01]  /*10e0*/  F2I.U32.TRUNC.NTZ R2, R2 ;  /* 0x0000000200027305 */ /* 0x000ee2000020f000 */
[----:B--2---:R-:W-:Y:S02]  /*10f0*/  R2UR UR4, R3 ;  /* 0x00000000030472ca */ /* 0x004fe400000e0000 */
[----:B---3--:R-:W-:Y:S02]  /*1100*/  R2UR UR6, R2 ;  /* 0x00000000020672ca */ /* 0x008fe400000e0000 */
[----:B------:R-:W-:-:S09]  /*1110*/  PRMT R2, RZ, 0x7610, R2 ;  /* 0x00007610ff027816 */ /* 0x000fd20000000002 */
[----:B------:R-:W-:-:S04]  /*1120*/  UIADD3 UR5, UPT, UPT, -UR4, URZ, URZ ;  /* 0x000000ff04057290 */ /* 0x000fc8000fffe1ff */
[----:B------:R-:W-:Y:S02]  /*1130*/  UIMAD UR60, UR60, UR5, UR7 ;  /* 0x000000053c3c72a4 */ /* 0x000fe4000f8e0207 */
[----:B------:R-:W-:-:S04]  /*1140*/  UIADD3 UR4, UPT, UPT, -UR6, URZ, URZ ;  /* 0x000000ff06047290 */ /* 0x000fc8000fffe1ff */
[----:B------:R-:W-:Y:S01]  /*1150*/  UIMAD UR57, UR57, UR4, UR8 ;  /* 0x00000004393972a4 */ /* 0x000fe2000f8e0208 */
[----:B-1----:R-:W-:Y:S11]  /*1160*/  BRA.U UP4, `(.L_x_18) ;  /* 0x0000000104247547 */ /* 0x002ff6000b800000 */
[----:B------:R-:W-:Y:S02]  /*1170*/  UISETP.NE.AND UP0, UPT, UR57, URZ, UPT ;  /* 0x000000ff3900728c */ /* 0x000fe4000bf05270 */
[----:B------:R-:W-:Y:S02]  /*1180*/  UISETP.NE.AND UP1, UPT, UR57, 0x1, UPT ;  /* 0x000000013900788c */ /* 0x000fe4000bf25270 */
[----:B------:R-:W-:Y:S02]  /*1190*/  UISETP.EQ.OR UP0, UPT, UR60, URZ, !UP0 ;  /* 0x000000ff3c00728c */ /* 0x000fe4000c702670 */
[----:B------:R-:W-:Y:S02]  /*11a0*/  USEL UR4, URZ, 0x2, UP1 ;  /* 0x00000002ff047887 */ /* 0x000fe40008800000 */
[----:B------:R-:W-:Y:S02]  /*11b0*/  USEL UR5, URZ, 0x1, !UP0 ;  /* 0x00000001ff057887 */ /* 0x000fe4000c000000 */
[----:B------:R-:W-:-:S04]  /*11c0*/  UISETP.NE.AND UP0, UPT, UR60, URZ, UPT ;  /* 0x000000ff3c00728c */ /* 0x000fc8000bf05270 */
[----:B------:R-:W-:-:S04]  /*11d0*/  USEL UR4, UR4, 0x2, UP0 ;  /* 0x0000000204047887 */ /* 0x000fc80008000000 */
[----:B------:R-:W-:-:S06]  /*11e0*/  UIADD3 UR4, UPT, UPT, UR5, UR4, URZ ;  /* 0x0000000405047290 */ /* 0x000fcc000fffe0ff */
[----:B------:R-:W-:Y:S02]  /*11f0*/  MOV R2, UR4 ;  /* 0x0000000400027c02 */ /* 0x000fe40008000f00 */
.L_x_18:
[----:B------:R-:W-:Y:S05]  /*1200*/  BRA.U !UP2, `(.L_x_19) ;  /* 0x000000010ad47547 */ /* 0x000fea000b800000 */
[----:B------:R-:W1:Y:S01]  /*1210*/  LDCU.128 UR12, c[0x0][0xb10] ;  /* 0x00016200ff0c77ac */ /* 0x000e620008000c00 */
[----:B------:R-:W2:Y:S01]  /*1220*/  LDCU UR6, c[0x0][0x370] ;  /* 0x00006e00ff0677ac */ /* 0x000ea20008000800 */
[----:B------:R-:W3:Y:S01]  /*1230*/  LDCU UR5, c[0x0][0x374] ;  /* 0x00006e80ff0577ac */ /* 0x000ee20008000800 */
[----:B------:R-:W4:Y:S01]  /*1240*/  LDCU UR25, c[0x0][0xb0c] ;  /* 0x00016180ff1977ac */ /* 0x000f220008000800 */
[----:B------:R-:W4:Y:S01]  /*1250*/  LDCU UR4, c[0x0][0xb20] ;  /* 0x00016400ff0477ac */ /* 0x000f220008000800 */
[----:B------:R-:W4:Y:S01]  /*1260*/  LDCU.64 UR8, c[0x0][0xb28] ;  /* 0x00016500ff0877ac */ /* 0x000f220008000a00 */
[----:B-1----:R-:W-:Y:S02]  /*1270*/  UISETP.NE.AND UP0, UPT, UR14, 0x1, UPT ;  /* 0x000000010e00788c */ /* 0x002fe4000bf05270 */
[----:B---3--:R-:W-:Y:S02]  /*1280*/  UIMAD.WIDE.U32 UR10, UR5, UR15, URZ ;  /* 0x0000000f050a72a5 */ /* 0x008fe4000f8e00ff */
[----:B--2---:R-:W-:-:S02]  /*1290*/  UIMAD.WIDE.U32 UR18, UR6, UR12, URZ ;  /* 0x0000000c061272a5 */ /* 0x004fc4000f8e00ff */
[----:B----4-:R-:W-:Y:S02]  /*12a0*/  UISETP.NE.AND UP1, UPT, UR25, 0x1, UPT ;  /* 0x000000011900788c */ /* 0x010fe4000bf25270 */
[----:B------:R-:W-:Y:S01]  /*12b0*/  UISETP.NE.AND UP2, UPT, UR23, 0x1, UPT ;  /* 0x000000011700788c */ /* 0x000fe2000bf45270 */
[----:B------:R-:W-:Y:S02]  /*12c0*/  UMOV UR10, UR11 ;  /* 0x0000000b000a7c82 */ /* 0x000fe40008000000 */
[----:B------:R-:W-:Y:S01]  /*12d0*/  UMOV UR18, UR19 ;  /* 0x0000001300127c82 */ /* 0x000fe20008000000 */
[----:B------:R-:W-:Y:S02]  /*12e0*/  @UP0 USHF.R.U32.HI UR5, URZ, UR4, UR10 ;  /* 0x00000004ff050299 */ /* 0x000fe4000801160a */
[----:B------:R-:W-:Y:S02]  /*12f0*/  UIMAD.WIDE.U32 UR20, UR45, UR15, URZ ;  /* 0x0000000f2d1472a5 */ /* 0x000fe4000f8e00ff */
[----:B------:R-:W-:-:S02]  /*1300*/  UIMAD.WIDE.U32 UR10, UR5, UR8, URZ ;  /* 0x00000008050a72a5 */ /* 0x000fc4000f8e00ff */
[----:B------:R-:W-:Y:S02]  /*1310*/  @UP1 USHF.R.U32.HI UR6, URZ, UR13, UR18 ;  /* 0x0000000dff061299 */ /* 0x000fe40008011612 */
[----:B------:R-:W-:Y:S02]  /*1320*/  UIMAD.WIDE.U32 UR16, UR46, UR12, URZ ;  /* 0x0000000c2e1072a5 */ /* 0x000fe4000f8e00ff */
[----:B------:R-:W-:Y:S01]  /*1330*/  UIMAD.WIDE.U32 UR18, UR6, UR8, URZ ;  /* 0x00000008061272a5 */ /* 0x000fe2000f8e00ff */
[----:B------:R-:W-:Y:S01]  /*1340*/  UMOV UR20, UR21 ;  /* 0x0000001500147c82 */ /* 0x000fe20008000000 */
[----:B------:R-:W-:Y:S01]  /*1350*/  UMOV UR10, UR11 ;  /* 0x0000000b000a7c82 */ /* 0x000fe20008000000 */
[----:B------:R-:W-:Y:S02]  /*1360*/  USHF.R.U32.HI UR20, URZ, UR4, UR20 ;  /* 0x00000004ff147299 */ /* 0x000fe40008011614 */
[----:B------:R-:W-:Y:S02]  /*1370*/  @UP2 USHF.R.U32.HI UR5, URZ, UR9, UR10 ;  /* 0x00000009ff052299 */ /* 0x000fe4000801160a */
[----:B------:R-:W-:Y:S01]  /*1380*/  UMOV UR7, UR19 ;  /* 0x0000001300077c82 */ /* 0x000fe20008000000 */
[----:B------:R-:W-:Y:S01]  /*1390*/  UMOV UR16, UR17 ;  /* 0x0000001100107c82 */ /* 0x000fe20008000000 */
[----:B------:R-:W-:-:S02]  /*13a0*/  @UP2 USHF.R.U32.HI UR6, URZ, UR9, UR7 ;  /* 0x00000009ff062299 */ /* 0x000fc40008011607 */
[----:B------:R-:W-:Y:S02]  /*13b0*/  USHF.R.U32.HI UR13, URZ, UR13, UR16 ;  /* 0x0000000dff0d7299 */ /* 0x000fe40008011610 */
[----:B------:R-:W-:Y:S02]  /*13c0*/  USEL UR4, UR45, UR20, !UP0 ;  /* 0x000000142d047287 */ /* 0x000fe4000c000000 */
[----:B------:R-:W-:Y:S02]  /*13d0*/  UIMAD UR7, UR5, UR23, URZ ;  /* 0x00000017050772a4 */ /* 0x000fe4000f8e02ff */
[----:B------:R-:W-:Y:S02]  /*13e0*/  USEL UR5, UR46, UR13, !UP1 ;  /* 0x0000000d2e057287 */ /* 0x000fe4000c800000 */
[----:B------:R-:W-:Y:S02]  /*13f0*/  UIMAD UR12, UR6, UR23, URZ ;  /* 0x00000017060c72a4 */ /* 0x000fe4000f8e02ff */
[----:B------:R-:W-:-:S02]  /*1400*/  UISETP.GE.AND UP0, UPT, UR4, UR7, UPT ;  /* 0x000000070400728c */ /* 0x000fc4000bf06270 */
[----:B------:R-:W-:Y:S02]  /*1410*/  UIMAD.WIDE.U32 UR10, UR4, UR8, URZ ;  /* 0x00000008040a72a5 */ /* 0x000fe4000f8e00ff */
[----:B------:R-:W-:Y:S02]  /*1420*/  UISETP.GE.OR UP0, UPT, UR5, UR12, UP0 ;  /* 0x0000000c0500728c */ /* 0x000fe40008706670 */
[----:B------:R-:W-:Y:S02]  /*1430*/  UIMAD.WIDE.U32 UR12, UR5, UR8, URZ ;  /* 0x00000008050c72a5 */ /* 0x000fe4000f8e00ff */
[----:B------:R-:W-:Y:S01]  /*1440*/  UIADD3 UR10, UPT, UPT, -UR4, URZ, URZ ;  /* 0x000000ff040a7290 */ /* 0x000fe2000fffe1ff */
[----:B------:R-:W-:Y:S01]  /*1450*/  UMOV UR8, UR11 ;  /* 0x0000000b00087c82 */ /* 0x000fe20008000000 */
[----:B------:R-:W-:Y:S02]  /*1460*/  UIADD3 UR11, UPT, UPT, -UR5, URZ, URZ ;  /* 0x000000ff050b7290 */ /* 0x000fe4000fffe1ff */
[----:B------:R-:W-:-:S03]  /*1470*/  USHF.R.U32.HI UR8, URZ, UR9, UR8 ;  /* 0x00000009ff087299 */ /* 0x000fc60008011608 */
[----:B------:R-:W-:Y:S01]  /*1480*/  @!UP0 UMOV UR7, UR13 ;  /* 0x0000000d00078c82 */ /* 0x000fe20008000000 */
[----:B------:R-:W-:Y:S02]  /*1490*/  UIMAD UR45, UR14, UR10, UR45 ;  /* 0x0000000a0e2d72a4 */ /* 0x000fe4000f8e022d */
[----:B------:R-:W-:Y:S02]  /*14a0*/  USEL UR8, UR4, UR8, !UP2 ;  /* 0x0000000804087287 */ /* 0x000fe4000d000000 */
[----:B------:R-:W-:Y:S02]  /*14b0*/  @!UP0 USHF.R.U32.HI UR7, URZ, UR9, UR7 ;  /* 0x00000009ff078299 */ /* 0x000fe40008011607 */
[----:B------:R-:W-:Y:S02]  /*14c0*/  UIADD3 UR9, UPT, UPT, -UR8, URZ, URZ ;  /* 0x000000ff08097290 */ /* 0x000fe4000fffe1ff */
[----:B------:R-:W-:Y:S02]  /*14d0*/  @!UP0 USEL UR7, UR5, UR7, !UP2 ;  /* 0x0000000705078287 */ /* 0x000fe4000d000000 */
[----:B------:R-:W-:-:S02]  /*14e0*/  UIMAD UR9, UR23, UR9, UR4 ;  /* 0x00000009170972a4 */ /* 0x000fc4000f8e0204 */
[----:B------:R-:W-:Y:S02]  /*14f0*/  @!UP0 UIADD3 UR8, UPT, UPT, UR8, -UR7, URZ ;  /* 0x8000000708088290 */ /* 0x000fe4000fffe0ff */
[----:B------:R-:W-:Y:S02]  /*1500*/  @!UP0 UIMAD UR6, UR9, UR6, UR7 ;  /* 0x00000006090682a4 */ /* 0x000fe4000f8e0207 */
[----:B------:R-:W-:Y:S02]  /*1510*/  @!UP0 UIMAD UR4, UR8, UR23, UR5 ;  /* 0x00000017080482a4 */ /* 0x000fe4000f8e0205 */
[----:B------:R-:W-:Y:S02]  /*1520*/  UIMAD UR46, UR25, UR11, UR46 ;  /* 0x0000000b192e72a4 */ /* 0x000fe4000f8e022e */
[----:B------:R-:W-:Y:S01]  /*1530*/  UIMAD UR45, UR4, UR14, UR45 ;  /* 0x0000000e042d72a4 */ /* 0x000fe2000f8e022d */
[----:B------:R-:W-:Y:S02]  /*1540*/  @!UP0 UMOV UR5, UR6 ;  /* 0x0000000600058c82 */ /* 0x000fe40008000000 */
[----:B------:R-:W-:-:S12]  /*1550*/  UIMAD UR46, UR5, UR25, UR46 ;  /* 0x00000019052e72a4 */ /* 0x000fd8000f8e022e */
.L_x_19:
[----:B------:R-:W-:Y:S02]  /*1560*/  UISETP.NE.AND UP1, UPT, UR26, 0x1, UPT ;  /* 0x000000011a00788c */ /* 0x000fe4000bf25270 */
[----:B------:R-:W-:Y:S02]  /*1570*/  UISETP.NE.AND UP0, UPT, UR22, 0x2, UPT ;  /* 0x000000021600788c */ /* 0x000fe4000bf05270 */
[----:B------:R-:W-:-:S05]  /*1580*/  ULOP3.LUT UR21, UR24, 0x1000, URZ, 0xc0, !UPT ;  /* 0x0000100018157892 */ /* 0x000fca000f8ec0ff */
[----:B------:R-:W-:Y:S07]  /*1590*/  BRA.U UP1, `(.L_x_20) ;  /* 0x0000000101447547 */ /* 0x000fee000b800000 */
[----:B------:R-:W1:Y:S01]  /*15a0*/  LDCU.128 UR8, c[0x0][0xb10] ;  /* 0x00016200ff0877ac */ /* 0x000e620008000c00 */
[----:B------:R-:W2:Y:S01]  /*15b0*/  LDCU UR12, c[0x0][0xb0c] ;  /* 0x00016180ff0c77ac */ /* 0x000ea20008000800 */
[----:B------:R-:W3:Y:S01]  /*15c0*/  LDCU UR13, c[0x0][0xb20] ;  /* 0x00016400ff0d77ac */ /* 0x000ee20008000800 */
[----:B-1----:R-:W-:Y:S02]  /*15d0*/  UIMAD.WIDE.U32 UR6, UR46, UR8, URZ ;  /* 0x000000082e0672a5 */ /* 0x002fe4000f8e00ff */
[----:B------:R-:W-:Y:S02]  /*15e0*/  UIMAD.WIDE.U32 UR4, UR45, UR11, URZ ;  /* 0x0000000b2d0472a5 */ /* 0x000fe4000f8e00ff */
[----:B--2---:R-:W-:Y:S02]  /*15f0*/  UISETP.NE.AND UP2, UPT, UR12, 0x1, UPT ;  /* 0x000000010c00788c */ /* 0x004fe4000bf45270 */
[----:B------:R-:W-:Y:S01]  /*1600*/  UISETP.NE.AND UP1, UPT, UR10, 0x1, UPT ;  /* 0x000000010a00788c */ /* 0x000fe2000bf25270 */
[----:B------:R-:W-:-:S02]  /*1610*/  UMOV UR6, UR7 ;  /* 0x0000000700067c82 */ /* 0x000fc40008000000 */
[----:B------:R-:W-:Y:S01]  /*1620*/  UMOV UR4, UR5 ;  /* 0x0000000500047c82 */ /* 0x000fe20008000000 */
[----:B------:R-:W-:Y:S02]  /*1630*/  USHF.R.U32.HI UR6, URZ, UR9, UR6 ;  /* 0x00000009ff067299 */ /* 0x000fe40008011606 */
[----:B---3--:R-:W-:Y:S02]  /*1640*/  USHF.R.U32.HI UR4, URZ, UR13, UR4 ;  /* 0x0000000dff047299 */ /* 0x008fe40008011604 */
[----:B------:R-:W-:Y:S02]  /*1650*/  USEL UR5, UR46, UR6, !UP2 ;  /* 0x000000062e057287 */ /* 0x000fe4000d000000 */
[----:B------:R-:W-:-:S04]  /*1660*/  USEL UR4, UR45, UR4, !UP1 ;  /* 0x000000042d047287 */ /* 0x000fc8000c800000 */
[----:B------:R-:W-:Y:S02]  /*1670*/  UIADD3 UR6, UPT, UPT, UR5, -UR4, URZ ;  /* 0x8000000405067290 */ /* 0x000fe4000fffe0ff */
[----:B------:R-:W-:Y:S02]  /*1680*/  UIADD3 UR4, UPT, UPT, -UR5, UR4, URZ ;  /* 0x0000000405047290 */ /* 0x000fe4000fffe1ff */
[----:B------:R-:W-:Y:S02]  /*1690*/  UIMAD UR45, UR6, UR10, UR45 ;  /* 0x0000000a062d72a4 */ /* 0x000fe4000f8e022d */
[----:B------:R-:W-:-:S12]  /*16a0*/  UIMAD UR46, UR4, UR12, UR46 ;  /* 0x0000000c042e72a4 */ /* 0x000fd8000f8e022e */
.L_x_20:
[----:B------:R-:W-:Y:S05]  /*16b0*/  BRA.U !UP5, `(.L_x_21) ;  /* 0x000000010d0c7547 */ /* 0x000fea000b800000 */
[----:B------:R-:W-:Y:S01]  /*16c0*/  UCGABAR_WAIT ;  /* 0x0000000000007dc7 */ /* 0x000fe20008000000 */
[----:B------:R-:W-:Y:S01]  /*16d0*/  CCTL.IVALL ;  /* 0x00000000ff00798f */ /* 0x000fe20002000000 */
[----:B------:R-:W-:Y:S05]  /*16e0*/  BRA `(.L_x_22) ;  /* 0x0000000000047947 */ /* 0x000fea0003800000 */
.L_x_21:
[----:B------:R-:W-:Y:S06]  /*16f0*/  BAR.SYNC.DEFER_BLOCKING 0x0 ;  /* 0x0000000000007b1d */ /* 0x000fec0000010000 */
.L_x_22:
[----:B------:R-:W-:Y:S05]  /*1700*/  BRA.U UP0, `(.L_x_23) ;  /* 0x0000001900007547 */ /* 0x000fea000b800000 */
[----:B------:R-:W1:Y:S01]  /*1710*/  LDCU UR6, c[0x0][0x38c] ;  /* 0x00007180ff0677ac */ /* 0x000e620008000800 */
[----:B------:R-:W-:Y:S01]  /*1720*/  PLOP3.LUT P1, PT, PT, PT, UP3, 0x80, 0x8 ;  /* 0x000000000008781c */ /* 0x000fe20003f2f038 */
[----:B------:R-:W-:Y:S01]  /*1730*/  IMAD.MOV.U32 R12, RZ, RZ, 0x1 ;  /* 0x00000001ff0c7424 */ /* 0x000fe200078e00ff */
[----:B------:R-:W-:Y:S01]  /*1740*/  ISETP.EQ.OR P2, PT, R0, RZ, P3 ;  /* 0x000000ff0000720c */ /* 0x000fe20001f42670 */
[----:B------:R-:W-:Y:S01]  /*1750*/  UISETP.NE.AND UP1, UPT, UR22, URZ, UPT ;  /* 0x000000ff1600728c */ /* 0x000fe2000bf25270 */
[----:B------:R-:W-:Y:S02]  /*1760*/  PLOP3.LUT P1, PT, P1, PT, PT, 0x8, 0x80 ;  /* 0x000000000080781c */ /* 0x000fe40000f2e170 */
[----:B------:R-:W-:Y:S01]  /*1770*/  CS2R R10, SRZ ;  /* 0x00000000000a7805 */ /* 0x000fe2000001ff00 */
[----:B------:R-:W-:Y:S01]  /*1780*/  IMAD.MOV.U32 R9, RZ, RZ, RZ ;  /* 0x000000ffff097224 */ /* 0x000fe200078e00ff */
[----:B------:R-:W2:Y:S01]  /*1790*/  LDCU UR39, c[0x0][0x370] ;  /* 0x00006e00ff2777ac */ /* 0x000ea20008000800 */
[----:B------:R-:W-:Y:S01]  /*17a0*/  IMAD.MOV.U32 R8, RZ, RZ, 0x1 ;  /* 0x00000001ff087424 */ /* 0x000fe200078e00ff */
[----:B------:R-:W3:Y:S01]  /*17b0*/  LDCU.64 UR28, c[0x0][0x348] ;  /* 0x00006900ff1c77ac */ /* 0x000ee20008000a00 */
[----:B------:R-:W-:-:S02]  /*17c0*/  USHF.R.U32.HI UR44, URZ, 0x7, UR21 ;  /* 0x00000007ff2c7899 */ /* 0x000fc40008011615 */
[----:B-1----:R-:W-:Y:S02]  /*17d0*/  UIADD3 UR5, UPT, UPT, UR6, 0x7f, URZ ;  /* 0x0000007f06057890 */ /* 0x002fe4000fffe0ff */
[----:B------:R-:W-:Y:S02]  /*17e0*/  UIADD3 UR47, UPT, UPT, UR6, 0xfe, URZ ;  /* 0x000000fe062f7890 */ /* 0x000fe4000fffe0ff */
[----:B------:R-:W-:Y:S01]  /*17f0*/  USHF.R.S32.HI UR4, URZ, 0x1f, UR5 ;  /* 0x0000001fff047899 */ /* 0x000fe20008011405 */
[----:B------:R-:W1:Y:S03]  /*1800*/  LDCU UR38, c[0x0][0x374] ;  /* 0x00006e80ff2677ac */ /* 0x000e660008000800 */
[----:B------:R-:W-:Y:S02]  /*1810*/  ULEA.HI UR4, UR4, UR5, URZ, 0x7 ;  /* 0x0000000504047291 */ /* 0x000fe4000f8f38ff */
[----:B------:R-:W-:-:S02]  /*1820*/  USEL UR25, UR34, 0x2, UP1 ;  /* 0x0000000222197887 */ /* 0x000fc40008800000 */
[----:B------:R-:W-:Y:S02]  /*1830*/  USHF.R.S32.HI UR42, URZ, 0x7, UR4 ;  /* 0x00000007ff2a7899 */ /* 0x000fe40008011404 */
[----:B------:R-:W-:Y:S02]  /*1840*/  UIADD3 UR4, UPT, UPT, UR6, -0x1, URZ ;  /* 0xffffffff06047890 */ /* 0x000fe4000fffe0ff */
[----:B------:R-:W-:Y:S02]  /*1850*/  UISETP.LT.U32.AND UP0, UPT, UR42, 0xd, UPT ;  /* 0x0000000d2a00788c */ /* 0x000fe4000bf01070 */
[----:B------:R-:W-:Y:S02]  /*1860*/  UISETP.GE.U32.AND UP2, UPT, UR4, -0xff, UPT ;  /* 0xffffff010400788c */ /* 0x000fe4000bf46070 */
[----:B------:R-:W-:Y:S01]  /*1870*/  USEL UR41, UR42, 0xd, UP0 ;  /* 0x0000000d2a297887 */ /* 0x000fe20008000000 */
[----:B------:R-:W-:-:S03]  /*1880*/  UMOV UR5, URZ ;  /* 0x000000ff00057c82 */ /* 0x000fc60008000000 */
[----:B------:R-:W-:Y:S02]  /*1890*/  UIADD3 UR24, UPT, UPT, UR41, -0x1, URZ ;  /* 0xffffffff29187890 */ /* 0x000fe4000fffe0ff */
[----:B------:R-:W-:-:S03]  /*18a0*/  UIADD3 UR43, UPT, UPT, UR42, -UR41, URZ ;  /* 0x800000292a2b7290 */ /* 0x000fc6000fffe0ff */
[----:B------:R-:W-:-:S04]  /*18b0*/  @UP2 UIADD3 UR24, UPT, UPT, UR41, URZ, URZ ;  /* 0x000000ff29182290 */ /* 0x000fc8000fffe0ff */
[----:B-123--:R-:W-:-:S12]  /*18c0*/  UIADD3 UR24, UPT, UPT, UR24, 0x1, URZ ;  /* 0x0000000118187890 */ /* 0x00efd8000fffe0ff */
.L_x_43:
[----:B------:R-:W-:Y:S01]  /*18d0*/  UISETP.NE.AND UP0, UPT, UR48, URZ, UPT ;  /* 0x000000ff3000728c */ /* 0x000fe2000bf05270 */
[----:B------:R-:W1:Y:S08]  /*18e0*/  S2UR UR48, SR_CgaCtaId ;  /* 0x00000000003079c3 */ /* 0x000e700000008800 */
[----:B------:R-:W-:Y:S05]  /*18f0*/  BRA.U UP0, `(.L_x_24) ;  /* 0x0000000100347547 */ /* 0x000fea000b800000 */
[----:B------:R-:W2:Y:S01]  /*1900*/  S2R R0, SR_CgaCtaId ;  /* 0x0000000000007919 */ /* 0x000ea20000008800 */
[----:B------:R-:W-:-:S04]  /*1910*/  MOV R2, 0x400 ;  /* 0x0000040000027802 */ /* 0x000fc80000000f00 */
[----:B--2---:R-:W-:Y:S02]  /*1920*/  LEA R0, R0, R2, 0x18 ;  /* 0x0000000200007211 */ /* 0x004fe400078ec0ff */
[----:B------:R-:W-:-:S03]  /*1930*/  SHF.L.U32 R2, R8, 0x1f, RZ ;  /* 0x0000001f08027819 */ /* 0x000fc600000006ff */
[----:B------:R-:W-:-:S04]  /*1940*/  IMAD R0, R9, 0x8, R0 ;  /* 0x0000000809007824 */ /* 0x000fc800078e0200 */
[----:B------:R-:W2:Y:S02]  /*1950*/  SYNCS.PHASECHK.TRANS64.TRYWAIT P0, [R0+URZ+0x160], R2 ;  /* 0x00016002000075a7 */ /* 0x000ea400080011ff */
[----:B--2---:R-:W-:Y:S05]  /*1960*/  @!P0 BRA `(.L_x_25) ;  /* 0x0000005400448947 */ /* 0x004fea0003800000 */
.L_x_112:
[----:B------:R-:W-:Y:S01]  /*1970*/  VIADD R9, R9, 0x1 ;  /* 0x0000000109097836 */ /* 0x000fe20000000000 */
[----:B------:R2:W-:Y:S04]  /*1980*/  SYNCS.ARRIVE.TRANS64.A1T0 RZ, [R0+URZ+0x150], RZ ;  /* 0x000150ff00ff79a7 */ /* 0x0005e800081000ff */
[----:B------:R-:W-:-:S04]  /*1990*/  ISETP.NE.AND P0, PT, R9, 0x2, PT ;  /* 0x000000020900780c */ /* 0x000fc80003f05270 */
[----:B------:R-:W-:Y:S02]  /*19a0*/  SEL R9, R9, RZ, P0 ;  /* 0x000000ff09097207 */ /* 0x000fe40000000000 */
[----:B--2---:R-:W-:-:S04]  /*19b0*/  SEL R0, RZ, 0x1, P0 ;  /* 0x00000001ff007807 */ /* 0x004fc80000000000 */
[----:B------:R-:W-:-:S07]  /*19c0*/  LOP3.LUT R8, R8, R0, RZ, 0x3c, !PT ;  /* 0x0000000008087212 */ /* 0x000fce00078e3cff */
.L_x_24:
[----:B------:R-:W-:Y:S01]  /*19d0*/  UMOV UR6, 0x400 ;  /* 0x0000040000067882 */ /* 0x000fe20000000000 */
[----:B------:R-:W-:Y:S01]  /*19e0*/  SHF.L.U32 R0, R12, 0x1f, RZ ;  /* 0x0000001f0c007819 */ /* 0x000fe200000006ff */
[----:B-1----:R-:W-:Y:S02]  /*19f0*/  ULEA UR6, UR48, UR6, 0x18 ;  /* 0x0000000630067291 */ /* 0x002fe4000f8ec0ff */
[----:B------:R-:W-:Y:S02]  /*1a00*/  UISETP.GE.U32.AND UP0, UPT, UR47, 0xff, UPT ;  /* 0x000000ff2f00788c */ /* 0x000fe4000bf06070 */
[----:B------:R-:W-:Y:S02]  /*1a10*/  ULEA UR4, UR5, UR6, 0x3 ;  /* 0x0000000605047291 */ /* 0x000fe4000f8e18ff */
[----:B------:R-:W-:Y:S02]  /*1a20*/  USHF.L.U32 UR11, UR45, 0x6, URZ ;  /* 0x000000062d0b7899 */ /* 0x000fe400080006ff */
[----:B------:R-:W-:Y:S01]  /*1a30*/  ULEA UR35, UR46, UR44, 0x6 ;  /* 0x0000002c2e237291 */ /* 0x000fe2000f8e30ff */
[----:B------:R-:W-:-:S04]  /*1a40*/  UMOV UR13, URZ ;  /* 0x000000ff000d7c82 */ /* 0x000fc80008000000 */
[----:B------:R1:W2:Y:S01]  /*1a50*/  SYNCS.PHASECHK.TRANS64.TRYWAIT P0, [UR4+0x68], R0 ;  /* 0x00006800ff0075a7 */ /* 0x0002a20008001104 */
[----:B------:R-:W-:Y:S06]  /*1a60*/  BRA.U !UP0, `(.L_x_26) ;  /* 0x0000000108bc7547 */ /* 0x000fec000b800000 */
[----:B------:R-:W-:Y:S01]  /*1a70*/  UMOV UR7, URZ ;  /* 0x000000ff00077c82 */ /* 0x000fe20008000000 */
[----:B------:R-:W-:-:S05]  /*1a80*/  UMOV UR4, UR5 ;  /* 0x0000000500047c82 */ /* 0x000fca0008000000 */
.L_x_32:
[----:B------:R-:W-:Y:S01]  /*1a90*/  ULEA UR33, UR4, UR6, 0x3 ;  /* 0x0000000604217291 */ /* 0x000fe2000f8e18ff */
[----:B--2---:R-:W-:Y:S01]  /*1aa0*/  @!P3 MOV R2, 0x4000 ;  /* 0x000040000002b802 */ /* 0x004fe20000000f00 */
[----:B--2-4-:R-:W-:Y:S10]  /*1ab0*/  @P0 BRA `(.L_x_27) ;  /* 0x00000000000c0947 */ /* 0x014ff40003800000 */
[----:B------:R-:W-:-:S04]  /*1ac0*/  SHF.L.U32 R3, R12, 0x1f, RZ ;  /* 0x0000001f0c037819 */ /* 0x000fc800000006ff */
[----:B------:R-:W2:Y:S02]  /*1ad0*/  SYNCS.PHASECHK.TRANS64.TRYWAIT P0, [UR33+0x68], R3 ;  /* 0x00006803ff0075a7 */ /* 0x000ea40008001121 */
[----:B--2---:R-:W-:Y:S05]  /*1ae0*/  @!P0 BRA `(.L_x_28) ;  /* 0x0000005000f88947 */ /* 0x004fea0003800000 */
.L_x_27:
[----:B------:R2:W-:Y:S01]  /*1af0*/  @!P3 SYNCS.ARRIVE.TRANS64 RZ, [UR33], R2 ;  /* 0x00000002ffffb9a7 */ /* 0x0005e20008000021 */
[----:B------:R-:W-:-:S04]  /*1b00*/  ULOP3.LUT UR5, UR25, 0x2, URZ, 0xfc, !UPT ;  /* 0x0000000219057892 */ /* 0x000fc8000f8efcff */
[----:B------:R-:W-:-:S09]  /*1b10*/  UISETP.NE.AND UP0, UPT, UR5, 0x2, UPT ;  /* 0x000000020500788c */ /* 0x000fd2000bf05270 */
[----:B------:R-:W-:Y:S05]  /*1b20*/  BRA.U UP0, `(.L_x_29) ;  /* 0x0000000100047547 */ /* 0x000fea000b800000 */
[----:B------:R-:W-:Y:S05]  /*1b30*/  BPT.TRAP 0x1 ;  /* 0x000000040000795c */ /* 0x000fea0000300000 */
.L_x_29:
[----:B------:R-:W-:Y:S04]  /*1b40*/  BSSY.RECONVERGENT B0, `(.L_x_30) ;  /* 0x0000003000007945 */ /* 0x000fe80003800200 */
[----:B------:R-:W-:Y:S05]  /*1b50*/  @P2 BRA `(.L_x_31) ;  /* 0x0000000000042947 */ /* 0x000fea0003800000 */
[----:B------:R-:W-:Y:S05]  /*1b60*/  BPT.TRAP 0x1 ;  /* 0x000000040000795c */ /* 0x000fea0000300000 */
.L_x_31:
[----:B------:R-:W-:Y:S05]  /*1b70*/  BSYNC.RECONVERGENT B0 ;  /* 0x0000000000007941 */ /* 0x000fea0003800200 */
.L_x_30:
[----:B------:R-:W-:Y:S02]  /*1b80*/  UIADD3 UR5, UPT, UPT, UR4, 0x1, URZ ;  /* 0x0000000104057890 */ /* 0x000fe4000fffe0ff */
[----:B------:R-:W-:Y:S02]  /*1b90*/  UIADD3 UR16, UP1, UPT, UR28, 0x80, URZ ;  /* 0x000000801c107890 */ /* 0x000fe4000ff3e0ff */
[----:B------:R-:W-:Y:S02]  /*1ba0*/  UISETP.NE.AND UP0, UPT, UR5, 0xd, UPT ;  /* 0x0000000d0500788c */ /* 0x000fe4000bf05270 */
[----:B------:R-:W-:Y:S02]  /*1bb0*/  USHF.L.U32 UR34, UR7, 0x7, URZ ;  /* 0x0000000707227899 */ /* 0x000fe400080006ff */
[----:B------:R-:W-:Y:S02]  /*1bc0*/  USEL UR9, URZ, 0x1, UP0 ;  /* 0x00000001ff097887 */ /* 0x000fe40008000000 */
[----:B------:R-:W-:-:S02]  /*1bd0*/  USEL UR5, UR5, URZ, UP0 ;  /* 0x000000ff05057287 */ /* 0x000fc40008000000 */
[----:B------:R-:W-:Y:S02]  /*1be0*/  UIADD3 UR14, UP0, UPT, UR28, 0x180, URZ ;  /* 0x000001801c0e7890 */ /* 0x000fe4000ff1e0ff */
[----:B------:R-:W-:Y:S01]  /*1bf0*/  ULEA UR8, UR5, UR6, 0x3 ;  /* 0x0000000605087291 */ /* 0x000fe2000f8e18ff */
[----:B------:R-:W-:Y:S01]  /*1c00*/  LOP3.LUT R12, R12, UR9, RZ, 0x3c, !PT ;  /* 0x000000090c0c7c12 */ /* 0x000fe2000f8e3cff */
[----:B------:R-:W-:Y:S02]  /*1c10*/  UIADD3.X UR17, UPT, UPT, URZ, UR29, URZ, UP1, !UPT ;  /* 0x0000001dff117290 */ /* 0x000fe40008ffe4ff */
[----:B------:R-:W-:Y:S01]  /*1c20*/  UIADD3.X UR15, UPT, UPT, URZ, UR29, URZ, UP0, !UPT ;  /* 0x0000001dff0f7290 */ /* 0x000fe200087fe4ff */
[----:B-1----:R-:W-:Y:S01]  /*1c30*/  SHF.L.U32 R0, R12, 0x1f, RZ ;  /* 0x0000001f0c007819 */ /* 0x002fe200000006ff */
[----:B------:R-:W-:Y:S01]  /*1c40*/  UMOV UR18, 0x0 ;  /* 0x0000000000127882 */ /* 0x000fe20000000000 */
[----:B------:R-:W-:Y:S01]  /*1c50*/  UMOV UR19, 0x10000000 ;  /* 0x1000000000137882 */ /* 0x000fe20000000000 */
[----:B------:R-:W-:Y:S01]  /*1c60*/  UMOV UR12, UR36 ;  /* 0x00000024000c7c82 */ /* 0x000fe20008000000 */
[----:B------:R3:W4:Y:S01]  /*1c70*/  SYNCS.PHASECHK.TRANS64.TRYWAIT P0, [UR8+0x68], R0 ;  /* 0x00006800ff0075a7 */ /* 0x0007220008001108 */
[----:B------:R-:W-:Y:S01]  /*1c80*/  USHF.L.U32 UR8, UR4, 0xd, URZ ;  /* 0x0000000d04087899 */ /* 0x000fe200080006ff */
[----:B------:R-:W-:-:S02]  /*1c90*/  UMOV UR9, UR33 ;  /* 0x0000002100097c82 */ /* 0x000fc40008000000 */
[----:B------:R-:W-:Y:S01]  /*1ca0*/  UMOV UR4, 0x30000 ;  /* 0x0003000000047882 */ /* 0x000fe20000000000 */
[----:B------:R-:W-:Y:S02]  /*1cb0*/  ULOP3.LUT UR32, UR8, UR21, URZ, 0xfc, !UPT ;  /* 0x0000001508207292 */ /* 0x000fe4000f8efcff */
[----:B------:R-:W-:Y:S02]  /*1cc0*/  UIADD3 UR8, UPT, UPT, UR6, 0x1c400, UR8 ;  /* 0x0001c40006087890 */ /* 0x000fe4000fffe008 */
[----:B------:R-:W-:Y:S01]  /*1cd0*/  UIADD3 UR32, UPT, UPT, UR6, 0x2400, UR32 ;  /* 0x0000240006207890 */ /* 0x000fe2000fffe020 */
[----:B------:R-:W-:Y:S01]  /*1ce0*/  UMOV UR10, UR34 ;  /* 0x00000022000a7c82 */ /* 0x000fe20008000000 */
[----:B------:R-:W-:Y:S01]  /*1cf0*/  UIADD3 UR7, UPT, UPT, UR7, 0x1, URZ ;  /* 0x0000000107077890 */ /* 0x000fe2000fffe0ff */
[----:B------:R-:W-:-:S03]  /*1d00*/  UMOV UR13, UR24 ;  /* 0x00000018000d7c82 */ /* 0x000fc60008000000 */
[----:B------:R-:W-:-:S03]  /*1d10*/  UISETP.NE.AND UP0, UPT, UR7, UR24, UPT ;  /* 0x000000180700728c */ /* 0x000fc6000bf05270 */
[----:B------:R1:W-:Y:S01]  /*1d20*/  UTMALDG.3D.MULTICAST [UR32], [UR16], UR4, desc[UR18] ;  /* 0x00001220100073b4 */ /* 0x0003e20008011804 */
[----:B------:R3:W-:Y:S01]  /*1d30*/  UTMALDG.3D [UR8], [UR14], desc[UR18] ;  /* 0x000012080e0075b4 */ /* 0x0007e20008011000 */
[----:B-1----:R-:W-:-:S04]  /*1d40*/  UMOV UR4, UR5 ;  /* 0x0000000500047c82 */ /* 0x002fc80008000000 */
[----:B---3--:R-:W-:Y:S05]  /*1d50*/  BRA.U UP0, `(.L_x_32) ;  /* 0xfffffffd004c7547 */ /* 0x008fea000b83ffff */
.L_x_26:
[----:B------:R-:W-:Y:S01]  /*1d60*/  ULEA UR4, UR5, UR6, 0x3 ;  /* 0x0000000605047291 */ /* 0x000fe2000f8e18ff */
[----:B-1----:R-:W-:Y:S01]  /*1d70*/  SHF.L.U32 R0, R12, 0x1f, RZ ;  /* 0x0000001f0c007819 */ /* 0x002fe200000006ff */
[----:B------:R-:W-:Y:S01]  /*1d80*/  @!P1 SYNCS.ARRIVE.TRANS64.A1T0 RZ, [UR6+0xe8], RZ ;  /* 0x0000e8ffffff99a7 */ /* 0x000fe20008100006 */
[----:B------:R-:W-:-:S06]  /*1d90*/  UISETP.GT.AND UP0, UPT, UR42, UR41, UPT ;  /* 0x000000292a00728c */ /* 0x000fcc000bf04270 */
[----:B--2-4-:R1:W2:Y:S03]  /*1da0*/  SYNCS.PHASECHK.TRANS64.TRYWAIT P0, [UR4+0x68], R0 ;  /* 0x00006800ff0075a7 */ /* 0x0142a60008001104 */
[----:B------:R-:W-:Y:S05]  /*1db0*/  BRA.U !UP0, `(.L_x_33) ;  /* 0x0000000108c07547 */ /* 0x000fea000b800000 */
[----:B------:R-:W-:Y:S01]  /*1dc0*/  UIADD3 UR26, UPT, UPT, UR43, UR13, URZ ;  /* 0x0000000d2b1a7290 */ /* 0x000fe2000fffe0ff */
[----:B------:R-:W-:-:S11]  /*1dd0*/  UMOV UR4, UR5 ;  /* 0x0000000500047c82 */ /* 0x000fd60008000000 */
.L_x_39:
[----:B------:R-:W-:Y:S01]  /*1de0*/  ULEA UR17, UR4, UR6, 0x3 ;  /* 0x0000000604117291 */ /* 0x000fe2000f8e18ff */
[----:B--2---:R-:W-:Y:S01]  /*1df0*/  @!P3 MOV R2, 0x4000 ;  /* 0x000040000002b802 */ /* 0x004fe20000000f00 */
[----:B--2-4-:R-:W-:Y:S10]  /*1e00*/  @P0 BRA `(.L_x_34) ;  /* 0x00000000000c0947 */ /* 0x014ff40003800000 */
[----:B------:R-:W-:-:S04]  /*1e10*/  SHF.L.U32 R3, R12, 0x1f, RZ ;  /* 0x0000001f0c037819 */ /* 0x000fc800000006ff */
[----:B------:R-:W2:Y:S02]  /*1e20*/  SYNCS.PHASECHK.TRANS64.TRYWAIT P0, [UR17+0x68], R3 ;  /* 0x00006803ff0075a7 */ /* 0x000ea40008001111 */
[----:B--2---:R-:W-:Y:S05]  /*1e30*/  @!P0 BRA `(.L_x_35) ;  /* 0x00000050003c8947 */ /* 0x004fea0003800000 */
.L_x_34:
[----:B------:R2:W-:Y:S01]  /*1e40*/  @!P3 SYNCS.ARRIVE.TRANS64 RZ, [UR17], R2 ;  /* 0x00000002ffffb9a7 */ /* 0x0005e20008000011 */
[----:B------:R-:W-:-:S04]  /*1e50*/  ULOP3.LUT UR5, UR25, 0x2, URZ, 0xfc, !UPT ;  /* 0x0000000219057892 */ /* 0x000fc8000f8efcff */
[----:B------:R-:W-:-:S09]  /*1e60*/  UISETP.NE.AND UP0, UPT, UR5, 0x2, UPT ;  /* 0x000000020500788c */ /* 0x000fd2000bf05270 */
[----:B------:R-:W-:Y:S05]  /*1e70*/  BRA.U UP0, `(.L_x_36) ;  /* 0x0000000100047547 */ /* 0x000fea000b800000 */
[----:B------:R-:W-:Y:S05]  /*1e80*/  BPT.TRAP 0x1 ;  /* 0x000000040000795c */ /* 0x000fea0000300000 */
.L_x_36:
[----:B------:R-:W-:Y:S04]  /*1e90*/  BSSY.RECONVERGENT B0, `(.L_x_37) ;  /* 0x0000003000007945 */ /* 0x000fe80003800200 */
[----:B------:R-:W-:Y:S05]  /*1ea0*/  @P2 BRA `(.L_x_38) ;  /* 0x0000000000042947 */ /* 0x000fea0003800000 */
[----:B------:R-:W-:Y:S05]  /*1eb0*/  BPT.TRAP 0x1 ;  /* 0x000000040000795c */ /* 0x000fea0000300000 */
.L_x_38:
[----:B------:R-:W-:Y:S05]  /*1ec0*/  BSYNC.RECONVERGENT B0 ;  /* 0x0000000000007941 */ /* 0x000fea0003800200 */
.L_x_37:
[----:B------:R-:W-:Y:S02]  /*1ed0*/  UIADD3 UR5, UPT, UPT, UR4, 0x1, URZ ;  /* 0x0000000104057890 */ /* 0x000fe4000fffe0ff */
[----:B------:R-:W-:Y:S02]  /*1ee0*/  UIADD3 UR14, UP1, UPT, UR28, 0x80, URZ ;  /* 0x000000801c0e7890 */ /* 0x000fe4000ff3e0ff */
[----:B------:R-:W-:Y:S02]  /*1ef0*/  UISETP.NE.AND UP0, UPT, UR5, 0xd, UPT ;  /* 0x0000000d0500788c */ /* 0x000fe4000bf05270 */
[----:B------:R-:W-:Y:S02]  /*1f00*/  USHF.L.U32 UR18, UR13, 0x7, URZ ;  /* 0x000000070d127899 */ /* 0x000fe400080006ff */
[----:B------:R-:W-:Y:S02]  /*1f10*/  USEL UR8, URZ, 0x1, UP0 ;  /* 0x00000001ff087887 */ /* 0x000fe40008000000 */
[----:B------:R-:W-:-:S02]  /*1f20*/  USEL UR5, UR5, URZ, UP0 ;  /* 0x000000ff05057287 */ /* 0x000fc40008000000 */
[----:B------:R-:W-:Y:S02]  /*1f30*/  UIADD3 UR22, UP0, UPT, UR28, 0x180, URZ ;  /* 0x000001801c167890 */ /* 0x000fe4000ff1e0ff */
[----:B------:R-:W-:Y:S01]  /*1f40*/  LOP3.LUT R12, R12, UR8, RZ, 0x3c, !PT ;  /* 0x000000080c0c7c12 */ /* 0x000fe2000f8e3cff */
[----:B------:R-:W-:Y:S02]  /*1f50*/  USHF.L.U32 UR8, UR4, 0xd, URZ ;  /* 0x0000000d04087899 */ /* 0x000fe400080006ff */
[----:B------:R-:W-:Y:S01]  /*1f60*/  ULEA UR7, UR5, UR6, 0x3 ;  /* 0x0000000605077291 */ /* 0x000fe2000f8e18ff */
[----:B-1----:R-:W-:Y:S01]  /*1f70*/  SHF.L.U32 R0, R12, 0x1f, RZ ;  /* 0x0000001f0c007819 */ /* 0x002fe200000006ff */
[----:B------:R-:W-:Y:S02]  /*1f80*/  ULOP3.LUT UR16, UR8, UR21, URZ, 0xfc, !UPT ;  /* 0x0000001508107292 */ /* 0x000fe4000f8efcff */
[----:B------:R-:W-:Y:S02]  /*1f90*/  UIADD3.X UR15, UPT, UPT, URZ, UR29, URZ, UP1, !UPT ;  /* 0x0000001dff0f7290 */ /* 0x000fe40008ffe4ff */
[----:B------:R-:W-:-:S02]  /*1fa0*/  UIADD3 UR16, UPT, UPT, UR6, 0x2400, UR16 ;  /* 0x0000240006107890 */ /* 0x000fc4000fffe010 */
[----:B------:R-:W-:Y:S01]  /*1fb0*/  UIADD3 UR8, UPT, UPT, UR6, 0x1c400, UR8 ;  /* 0x0001c40006087890 */ /* 0x000fe2000fffe008 */
[----:B------:R3:W4:Y:S01]  /*1fc0*/  SYNCS.PHASECHK.TRANS64.TRYWAIT P0, [UR7+0x68], R0 ;  /* 0x00006800ff0075a7 */ /* 0x0007220008001107 */
[----:B------:R-:W-:Y:S01]  /*1fd0*/  UIADD3.X UR23, UPT, UPT, URZ, UR29, URZ, UP0, !UPT ;  /* 0x0000001dff177290 */ /* 0x000fe200087fe4ff */
[----:B------:R-:W-:Y:S01]  /*1fe0*/  UMOV UR4, 0x30000 ;  /* 0x0003000000047882 */ /* 0x000fe20000000000 */
[----:B------:R-:W-:Y:S01]  /*1ff0*/  UMOV UR30, 0x0 ;  /* 0x00000000001e7882 */ /* 0x000fe20000000000 */
[----:B------:R-:W-:Y:S01]  /*2000*/  UMOV UR31, 0x10000000 ;  /* 0x10000000001f7882 */ /* 0x000fe20000000000 */
[----:B------:R-:W-:Y:S01]  /*2010*/  UMOV UR19, UR35 ;  /* 0x0000002300137c82 */ /* 0x000fe20008000000 */
[----:B------:R-:W-:Y:S01]  /*2020*/  UMOV UR20, UR36 ;  /* 0x0000002400147c82 */ /* 0x000fe20008000000 */
[----:B------:R-:W-:Y:S01]  /*2030*/  UMOV UR12, UR36 ;  /* 0x00000024000c7c82 */ /* 0x000fe20008000000 */
[----:B------:R-:W-:Y:S01]  /*2040*/  UMOV UR9, UR17 ;  /* 0x0000001100097c82 */ /* 0x000fe20008000000 */
[----:B------:R-:W-:Y:S01]  /*2050*/  UMOV UR10, UR18 ;  /* 0x00000012000a7c82 */ /* 0x000fe20008000000 */
[----:B------:R1:W-:Y:S01]  /*2060*/  UTMALDG.3D.MULTICAST [UR16], [UR14], UR4, desc[UR30] ;  /* 0x00001e100e0073b4 */ /* 0x0003e20008011804 */
[----:B------:R-:W-:-:S04]  /*2070*/  UIADD3 UR13, UPT, UPT, UR13, 0x1, URZ ;  /* 0x000000010d0d7890 */ /* 0x000fc8000fffe0ff */
[----:B------:R-:W-:Y:S01]  /*2080*/  UISETP.NE.AND UP0, UPT, UR13, UR26, UPT ;  /* 0x0000001a0d00728c */ /* 0x000fe2000bf05270 */
[----:B------:R3:W-:Y:S01]  /*2090*/  UTMALDG.3D [UR8], [UR22], desc[UR30] ;  /* 0x00001e08160075b4 */ /* 0x0007e20008011000 */
[----:B-1----:R-:W-:-:S07]  /*20a0*/  UMOV UR4, UR5 ;  /* 0x0000000500047c82 */ /* 0x002fce0008000000 */
[----:B---3--:R-:W-:Y:S05]  /*20b0*/  BRA.U UP0, `(.L_x_39) ;  /* 0xfffffffd00487547 */ /* 0x008fea000b83ffff */
.L_x_33:
[C---:B------:R-:W-:Y:S01]  /*20c0*/  LEA R3, R11.reuse, UR6, 0x3 ;  /* 0x000000060b037c11 */ /* 0x040fe2000f8e18ff */
[----:B------:R-:W-:Y:S01]  /*20d0*/  NOP ;  /* 0x0000000000007918 */ /* 0x000fe20000000000 */
[----:B-1----:R-:W-:Y:S02]  /*20e0*/  SHF.L.U32 R0, R10, 0x1f, RZ ;  /* 0x0000001f0a007819 */ /* 0x002fe400000006ff */
[----:B------:R-:W-:Y:S02]  /*20f0*/  LEA R4, R11, UR6, 0x4 ;  /* 0x000000060b047c11 */ /* 0x000fe4000f8e20ff */
[----:B--2-4-:R-:W1:Y:S02]  /*2100*/  SYNCS.PHASECHK.TRANS64.TRYWAIT P0, [R3+URZ+0xf0], R0 ;  /* 0x0000f000030075a7 */ /* 0x014e6400080011ff */
[----:B-1----:R-:W-:Y:S05]  /*2110*/  @!P0 BRA `(.L_x_40) ;  /* 0x0000004c009c8947 */ /* 0x002fea0003800000 */
.L_x_115:
[----:B------:R-:W2:Y:S01]  /*2120*/  LDS.128 R4, [R4+0x180] ;  /* 0x0001800004047984 */ /* 0x000ea20000000c00 */
[----:B------:R-:W-:Y:S01]  /*2130*/  UISETP.GE.AND UP0, UPT, UR40, 0x1, UPT ;  /* 0x000000012800788c */ /* 0x000fe2000bf06270 */
[----:B------:R-:W-:Y:S01]  /*2140*/  @!PT LDS RZ, [RZ] ;  /* 0x00000000fffff984 */ /* 0x000fe20000000800 */
[----:B------:R-:W-:Y:S01]  /*2150*/  @!PT LDS RZ, [RZ] ;  /* 0x00000000fffff984 */ /* 0x000fe20000000800 */
[----:B------:R-:W-:Y:S01]  /*2160*/  @!PT LDS RZ, [RZ] ;  /* 0x00000000fffff984 */ /* 0x000fe20000000800 */
[----:B------:R-:W-:Y:S01]  /*2170*/  @!PT LDS RZ, [RZ] ;  /* 0x00000000fffff984 */ /* 0x000fe20000000800 */
[----:B------:R3:W-:Y:S06]  /*2180*/  MEMBAR.ALL.CTA ;  /* 0x0000000000007992 */ /* 0x0007ec0000008000 */
[----:B---3--:R-:W3:Y:S01]  /*2190*/  FENCE.VIEW.ASYNC.S ;  /* 0x00000000000073c6 */ /* 0x008ee20000000000 */
[----:B--2---:R-:W-:-:S13]  /*21a0*/  LOP3.LUT P0, RZ, R6, 0x1, RZ, 0xc0, !PT ;  /* 0x0000000106ff7812 */ /* 0x004fda000780c0ff */
[----:B---3--:R-:W-:Y:S01]  /*21b0*/  VOTEU.ANY UP1, P0 ;  /* 0x0000000000ff7886 */ /* 0x008fe20000020100 */
[----:B------:R-:W-:-:S13]  /*21c0*/  PLOP3.LUT P0, PT, PT, PT, UP1, 0x80, 0x8 ;  /* 0x000000000008781c */ /* 0x000fda0003f0f018 */
[----:B-1----:R-:W-:Y:S02]  /*21d0*/  @P0 LOP3.LUT R0, R5, 0xffff, RZ, 0xc0, !PT ;  /* 0x0000ffff05000812 */ /* 0x002fe400078ec0ff */
[----:B------:R-:W-:Y:S02]  /*21e0*/  @P0 MOV R2, R4 ;  /* 0x0000000400020202 */ /* 0x000fe40000000f00 */
[----:B------:R-:W-:Y:S01]  /*21f0*/  @P0 R2UR UR7, R0 ;  /* 0x00000000000702ca */ /* 0x000fe200000e0000 */
[----:B------:R-:W-:Y:S01]  /*2200*/  VIADD R0, R3, 0x100 ;  /* 0x0000010003007836 */ /* 0x000fe20000000000 */
[----:B------:R-:W-:Y:S02]  /*2210*/  @P0 SHF.R.U32.HI R4, RZ, 0x10, R5 ;  /* 0x00000010ff040819 */ /* 0x000fe40000011605 */
[----:B------:R-:W-:Y:S02]  /*2220*/  @P0 R2UR UR8, R2 ;  /* 0x00000000020802ca */ /* 0x000fe400000e0000 */
[----:B------:R-:W-:-:S02]  /*2230*/  PRMT R0, RZ, 0x654, R0 ;  /* 0x00000654ff007816 */ /* 0x000fc40000000000 */
[----:B------:R-:W-:Y:S02]  /*2240*/  @P0 R2UR UR4, R4 ;  /* 0x00000000040402ca */ /* 0x000fe400000e0000 */
[----:B------:R1:W-:Y:S03]  /*2250*/  SYNCS.ARRIVE.TRANS64.RED.A1T0 RZ, [R0+URZ], RZ ;  /* 0x000000ff00ff79a7 */ /* 0x0003e600081004ff */
[----:B------:R-:W-:-:S04]  /*2260*/  @UP1 UMOV UR27, UR7 ;  /* 0x00000007001b1c82 */ /* 0x000fc80008000000 */
[----:B------:R-:W-:-:S04]  /*2270*/  @UP1 UMOV UR37, UR8 ;  /* 0x0000000800251c82 */ /* 0x000fc80008000000 */
[----:B------:R-:W-:Y:S01]  /*2280*/  @UP1 UMOV UR36, UR4 ;  /* 0x0000000400241c82 */ /* 0x000fe20008000000 */
[----:B------:R-:W-:Y:S05]  /*2290*/  BRA.U !UP0, `(.L_x_41) ;  /* 0x0000000108d47547 */ /* 0x000fea000b800000 */
[----:B------:R-:W2:Y:S01]  /*22a0*/  LDCU.128 UR12, c[0x0][0xb10] ;  /* 0x00016200ff0c77ac */ /* 0x000ea20008000c00 */
[----:B------:R-:W3:Y:S01]  /*22b0*/  LDCU UR26, c[0x0][0xb20] ;  /* 0x00016400ff1a77ac */ /* 0x000ee20008000800 */
[----:B------:R-:W4:Y:S01]  /*22c0*/  LDCU UR20, c[0x0][0xb0c] ;  /* 0x00016180ff1477ac */ /* 0x000f220008000800 */
[----:B------:R-:W1:Y:S01]  /*22d0*/  LDCU.64 UR10, c[0x0][0xb28] ;  /* 0x00016500ff0a77ac */ /* 0x000e620008000a00 */
[----:B------:R-:W-:Y:S02]  /*22e0*/  UISETP.NE.AND UP3, UPT, UR40, 0x1, UPT ;  /* 0x000000012800788c */ /* 0x000fe4000bf65270 */
[----:B--2---:R-:W-:Y:S02]  /*22f0*/  UIMAD.WIDE.U32 UR16, UR38, UR15, URZ ;  /* 0x0000000f261072a5 */ /* 0x004fe4000f8e00ff */
[----:B------:R-:W-:Y:S02]  /*2300*/  UIMAD.WIDE.U32 UR8, UR39, UR12, URZ ;  /* 0x0000000c270872a5 */ /* 0x000fe4000f8e00ff */
[----:B------:R-:W-:-:S02]  /*2310*/  UISETP.NE.AND UP0, UPT, UR14, 0x1, UPT ;  /* 0x000000010e00788c */ /* 0x000fc4000bf05270 */
[----:B------:R-:W-:Y:S01]  /*2320*/  UIMAD.WIDE.U32 UR22, UR27, UR15, URZ ;  /* 0x0000000f1b1672a5 */ /* 0x000fe2000f8e00ff */
[----:B------:R-:W-:Y:S02]  /*2330*/  UMOV UR16, UR17 ;  /* 0x0000001100107c82 */ /* 0x000fe40008000000 */
[----:B------:R-:W-:Y:S01]  /*2340*/  UMOV UR8, UR9 ;  /* 0x0000000900087c82 */ /* 0x000fe20008000000 */
[----:B---3--:R-:W-:Y:S02]  /*2350*/  USHF.R.U32.HI UR16, URZ, UR26, UR16 ;  /* 0x0000001aff107299 */ /* 0x008fe40008011610 */
[----:B----4-:R-:W-:Y:S02]  /*2360*/  UISETP.NE.AND UP2, UPT, UR20, 0x1, UPT ;  /* 0x000000011400788c */ /* 0x010fe4000bf45270 */
[----:B------:R-:W-:Y:S02]  /*2370*/  USHF.R.U32.HI UR8, URZ, UR13, UR8 ;  /* 0x0000000dff087299 */ /* 0x000fe40008011608 */
[----:B------:R-:W-:-:S02]  /*2380*/  USEL UR7, UR38, UR16, !UP0 ;  /* 0x0000001026077287 */ /* 0x000fc4000c000000 */
[----:B------:R-:W-:Y:S02]  /*2390*/  USEL UR8, UR39, UR8, !UP2 ;  /* 0x0000000827087287 */ /* 0x000fe4000d000000 */
[----:B-1----:R-:W-:Y:S01]  /*23a0*/  UIMAD.WIDE.U32 UR16, UR7, UR10, URZ ;  /* 0x0000000a071072a5 */ /* 0x002fe2000f8e00ff */
[----:B------:R-:W-:Y:S01]  /*23b0*/  UMOV UR4, UR23 ;  /* 0x0000001700047c82 */ /* 0x000fe20008000000 */
[----:B------:R-:W-:Y:S02]  /*23c0*/  UIMAD.WIDE.U32 UR18, UR37, UR12, URZ ;  /* 0x0000000c251272a5 */ /* 0x000fe4000f8e00ff */
[----:B------:R-:W-:-:S03]  /*23d0*/  UIMAD.WIDE.U32 UR22, UR8, UR10, URZ ;  /* 0x0000000a081672a5 */ /* 0x000fc6000f8e00ff */
[----:B------:R-:W-:Y:S01]  /*23e0*/  UMOV UR16, UR17 ;  /* 0x0000001100107c82 */ /* 0x000fe20008000000 */
[----:B------:R-:W-:Y:S02]  /*23f0*/  USHF.R.U32.HI UR4, URZ, UR26, UR4 ;  /* 0x0000001aff047299 */ /* 0x000fe40008011604 */
[----:B------:R-:W-:Y:S01]  /*2400*/  @UP3 USHF.R.U32.HI UR7, URZ, UR11, UR16 ;  /* 0x0000000bff073299 */ /* 0x000fe20008011610 */
[----:B------:R-:W-:Y:S01]  /*2410*/  UMOV UR18, UR19 ;  /* 0x0000001300127c82 */ /* 0x000fe20008000000 */
[----:B------:R-:W-:Y:S01]  /*2420*/  UMOV UR22, UR23 ;  /* 0x0000001700167c82 */ /* 0x000fe20008000000 */
[----:B------:R-:W-:Y:S02]  /*2430*/  USHF.R.U32.HI UR13, URZ, UR13, UR18 ;  /* 0x0000000dff0d7299 */ /* 0x000fe40008011612 */
[----:B------:R-:W-:Y:S02]  /*2440*/  USEL UR4, UR27, UR4, !UP0 ;  /* 0x000000041b047287 */ /* 0x000fe4000c000000 */
[----:B------:R-:W-:-:S02]  /*2450*/  @UP3 USHF.R.U32.HI UR8, URZ, UR11, UR22 ;  /* 0x0000000bff083299 */ /* 0x000fc40008011616 */
[----:B------:R-:W-:Y:S02]  /*2460*/  UIMAD UR9, UR40, UR7, URZ ;  /* 0x00000007280972a4 */ /* 0x000fe4000f8e02ff */
[----:B------:R-:W-:Y:S02]  /*2470*/  USEL UR7, UR37, UR13, !UP2 ;  /* 0x0000000d25077287 */ /* 0x000fe4000d000000 */
[----:B------:R-:W-:Y:S02]  /*2480*/  UIMAD UR12, UR40, UR8, URZ ;  /* 0x00000008280c72a4 */ /* 0x000fe4000f8e02ff */
[----:B------:R-:W-:Y:S02]  /*2490*/  UISETP.GE.AND UP0, UPT, UR4, UR9, UPT ;  /* 0x000000090400728c */ /* 0x000fe4000bf06270 */
[----:B------:R-:W-:Y:S02]  /*24a0*/  UIMAD.WIDE.U32 UR16, UR4, UR10, URZ ;  /* 0x0000000a041072a5 */ /* 0x000fe4000f8e00ff */
[----:B------:R-:W-:-:S02]  /*24b0*/  UISETP.GE.OR UP0, UPT, UR7, UR12, UP0 ;  /* 0x0000000c0700728c */ /* 0x000fc40008706670 */
        /* <DEDUP_REMOVED lines=19> */
.L_x_41:
[----:B------:R-:W2:Y:S02]  /*25f0*/  LDCU UR4, c[0x0][0xb30] ;  /* 0x00016600ff0477ac */ /* 0x000ea40008000800 */
[----:B--2---:R-:W-:-:S09]  /*2600*/  UISETP.NE.AND UP0, UPT, UR4, 0x1, UPT ;  /* 0x000000010400788c */ /* 0x004fd2000bf05270 */
[----:B------:R-:W-:Y:S05]  /*2610*/  BRA.U UP0, `(.L_x_42) ;  /* 0x0000000100447547 */ /* 0x000fea000b800000 */
[----:B------:R-:W2:Y:S01]  /*2620*/  LDCU.128 UR12, c[0x0][0xb10] ;  /* 0x00016200ff0c77ac */ /* 0x000ea20008000c00 */
[----:B------:R-:W3:Y:S01]  /*2630*/  LDCU UR16, c[0x0][0xb0c] ;  /* 0x00016180ff1077ac */ /* 0x000ee20008000800 */
[----:B------:R-:W4:Y:S01]  /*2640*/  LDCU UR17, c[0x0][0xb20] ;  /* 0x00016400ff1177ac */ /* 0x000f220008000800 */
[----:B--2---:R-:W-:Y:S02]  /*2650*/  UIMAD.WIDE.U32 UR10, UR37, UR12, URZ ;  /* 0x0000000c250a72a5 */ /* 0x004fe4000f8e00ff */
[----:B------:R-:W-:Y:S02]  /*2660*/  UIMAD.WIDE.U32 UR8, UR27, UR15, URZ ;  /* 0x0000000f1b0872a5 */ /* 0x000fe4000f8e00ff */
[----:B---3--:R-:W-:Y:S02]  /*2670*/  UISETP.NE.AND UP2, UPT, UR16, 0x1, UPT ;  /* 0x000000011000788c */ /* 0x008fe4000bf45270 */
[----:B------:R-:W-:Y:S01]  /*2680*/  UISETP.NE.AND UP0, UPT, UR14, 0x1, UPT ;  /* 0x000000010e00788c */ /* 0x000fe2000bf05270 */
[----:B------:R-:W-:-:S02]  /*2690*/  UMOV UR7, UR11 ;  /* 0x0000000b00077c82 */ /* 0x000fc40008000000 */
[----:B------:R-:W-:Y:S01]  /*26a0*/  UMOV UR4, UR9 ;  /* 0x0000000900047c82 */ /* 0x000fe20008000000 */
[----:B------:R-:W-:Y:S02]  /*26b0*/  USHF.R.U32.HI UR7, URZ, UR13, UR7 ;  /* 0x0000000dff077299 */ /* 0x000fe40008011607 */
[----:B----4-:R-:W-:Y:S02]  /*26c0*/  USHF.R.U32.HI UR4, URZ, UR17, UR4 ;  /* 0x00000011ff047299 */ /* 0x010fe40008011604 */
[----:B------:R-:W-:Y:S02]  /*26d0*/  USEL UR7, UR37, UR7, !UP2 ;  /* 0x0000000725077287 */ /* 0x000fe4000d000000 */
[----:B------:R-:W-:-:S04]  /*26e0*/  USEL UR4, UR27, UR4, !UP0 ;  /* 0x000000041b047287 */ /* 0x000fc8000c000000 */
[----:B------:R-:W-:Y:S02]  /*26f0*/  UIADD3 UR8, UPT, UPT, UR7, -UR4, URZ ;  /* 0x8000000407087290 */ /* 0x000fe4000fffe0ff */
[----:B------:R-:W-:Y:S02]  /*2700*/  UIADD3 UR4, UPT, UPT, -UR7, UR4, URZ ;  /* 0x0000000407047290 */ /* 0x000fe4000fffe1ff */
[----:B------:R-:W-:Y:S02]  /*2710*/  UIMAD UR27, UR8, UR14, UR27 ;  /* 0x0000000e081b72a4 */ /* 0x000fe4000f8e021b */
[----:B------:R-:W-:-:S12]  /*2720*/  UIMAD UR37, UR4, UR16, UR37 ;  /* 0x00000010042572a4 */ /* 0x000fd8000f8e0225 */
.L_x_42:
[----:B------:R-:W-:Y:S01]  /*2730*/  VIADD R11, R11, 0x1 ;  /* 0x000000010b0b7836 */ /* 0x000fe20000000000 */
[----:B------:R-:W-:Y:S01]  /*2740*/  PLOP3.LUT P1, PT, PT, PT, PT, 0x80, 0x8 ;  /* 0x000000000008781c */ /* 0x000fe20003f2f070 */
[----:B------:R-:W-:Y:S02]  /*2750*/  UIADD3 UR46, UPT, UPT, UR37, UR60, URZ ;  /* 0x0000003c252e7290 */ /* 0x000fe4000fffe0ff */
[----:B------:R-:W-:Y:S01]  /*2760*/  UIADD3 UR45, UPT, UPT, UR27, UR57, URZ ;  /* 0x000000391b2d7290 */ /* 0x000fe2000fffe0ff */
[----:B------:R-:W-:-:S04]  /*2770*/  ISETP.NE.AND P0, PT, R11, 0x2, PT ;  /* 0x000000020b00780c */ /* 0x000fc80003f05270 */
[----:B-1----:R-:W-:Y:S02]  /*2780*/  SEL R0, RZ, 0x1, P0 ;  /* 0x00000001ff007807 */ /* 0x002fe40000000000 */
[----:B------:R-:W-:Y:S02]  /*2790*/  SEL R11, R11, RZ, P0 ;  /* 0x000000ff0b0b7207 */ /* 0x000fe40000000000 */
[----:B------:R-:W-:Y:S01]  /*27a0*/  LOP3.LUT R10, R10, R0, RZ, 0x3c, !PT ;  /* 0x000000000a0a7212 */ /* 0x000fe200078e3cff */
[----:B------:R-:W-:Y:S06]  /*27b0*/  BRA.U UP1, `(.L_x_43) ;  /* 0xfffffff101447547 */ /* 0x000fec000b83ffff */
[----:B------:R-:W-:Y:S01]  /*27c0*/  UIADD3 UR7, UPT, UPT, UR6, 0x68, URZ ;  /* 0x0000006806077890 */ /* 0x000fe2000fffe0ff */
[----:B------:R-:W-:-:S03]  /*27d0*/  SHF.L.U32 R2, R12, 0x1f, RZ ;  /* 0x0000001f0c027819 */ /* 0x000fc600000006ff */
[----:B------:R-:W-:-:S09]  /*27e0*/  ULEA UR4, UR5, UR7, 0x3 ;  /* 0x0000000705047291 */ /* 0x000fd2000f8e18ff */
[----:B------:R-:W1:Y:S02]  /*27f0*/  SYNCS.PHASECHK.TRANS64.TRYWAIT P0, [UR4], R2 ;  /* 0x00000002ff0075a7 */ /* 0x000e640008001104 */
[----:B-1----:R-:W-:Y:S05]  /*2800*/  @!P0 BRA `(.L_x_44) ;  /* 0x0000004400f48947 */ /* 0x002fea0003800000 */
.L_x_117:
[----:B------:R-:W-:-:S04]  /*2810*/  UIADD3 UR4, UPT, UPT, UR5, 0x1, URZ ;  /* 0x0000000105047890 */ /* 0x000fc8000fffe0ff */
[----:B------:R-:W-:-:S04]  /*2820*/  UISETP.NE.AND UP0, UPT, UR4, 0xd, UPT ;  /* 0x0000000d0400788c */ /* 0x000fc8000bf05270 */
[----:B------:R-:W-:Y:S02]  /*2830*/  USEL UR6, URZ, 0x1, UP0 ;  /* 0x00000001ff067887 */ /* 0x000fe40008000000 */
[----:B------:R-:W-:-:S04]  /*2840*/  USEL UR4, UR4, URZ, UP0 ;  /* 0x000000ff04047287 */ /* 0x000fc80008000000 */
[----:B------:R-:W-:Y:S01]  /*2850*/  ULEA UR5, UR4, UR7, 0x3 ;  /* 0x0000000704057291 */ /* 0x000fe2000f8e18ff */
[----:B-1----:R-:W-:-:S04]  /*2860*/  LOP3.LUT R2, R12, UR6, RZ, 0x3c, !PT ;  /* 0x000000060c027c12 */ /* 0x002fc8000f8e3cff */
[----:B------:R-:W-:-:S04]  /*2870*/  SHF.L.U32 R3, R2, 0x1f, RZ ;  /* 0x0000001f02037819 */ /* 0x000fc800000006ff */
[----:B------:R-:W1:Y:S02]  /*2880*/  SYNCS.PHASECHK.TRANS64.TRYWAIT P0, [UR5], R3 ;  /* 0x00000003ff0075a7 */ /* 0x000e640008001105 */
[----:B-1----:R-:W-:Y:S05]  /*2890*/  @!P0 BRA `(.L_x_45) ;  /* 0x0000004400e88947 */ /* 0x002fea0003800000 */
.L_x_119:
[----:B------:R-:W-:-:S04]  /*28a0*/  UIADD3 UR4, UPT, UPT, UR4, 0x1, URZ ;  /* 0x0000000104047890 */ /* 0x000fc8000fffe0ff */
[----:B------:R-:W-:-:S04]  /*28b0*/  UISETP.NE.AND UP0, UPT, UR4, 0xd, UPT ;  /* 0x0000000d0400788c */ /* 0x000fc8000bf05270 */
[----:B------:R-:W-:Y:S02]  /*28c0*/  USEL UR6, URZ, 0x1, UP0 ;  /* 0x00000001ff067887 */ /* 0x000fe40008000000 */
[----:B------:R-:W-:-:S04]  /*28d0*/  USEL UR4, UR4, URZ, UP0 ;  /* 0x000000ff04047287 */ /* 0x000fc80008000000 */
[----:B------:R-:W-:Y:S01]  /*28e0*/  ULEA UR5, UR4, UR7, 0x3 ;  /* 0x0000000704057291 */ /* 0x000fe2000f8e18ff */
[----:B------:R-:W-:-:S04]  /*28f0*/  LOP3.LUT R2, R2, UR6, RZ, 0x3c, !PT ;  /* 0x0000000602027c12 */ /* 0x000fc8000f8e3cff */
[----:B-1----:R-:W-:-:S04]  /*2900*/  SHF.L.U32 R3, R2, 0x1f, RZ ;  /* 0x0000001f02037819 */ /* 0x002fc800000006ff */
[----:B------:R-:W1:Y:S02]  /*2910*/  SYNCS.PHASECHK.TRANS64.TRYWAIT P0, [UR5], R3 ;  /* 0x00000003ff0075a7 */ /* 0x000e640008001105 */
[----:B-1----:R-:W-:Y:S05]  /*2920*/  @!P0 BRA `(.L_x_46) ;  /* 0x0000004400dc8947 */ /* 0x002fea0003800000 */
.L_x_121:
        /* <DEDUP_REMOVED lines=9> */
.L_x_123:
        /* <DEDUP_REMOVED lines=9> */
.L_x_125:
        /* <DEDUP_REMOVED lines=9> */
.L_x_127:
        /* <DEDUP_REMOVED lines=9> */
.L_x_129:
        /* <DEDUP_REMOVED lines=9> */
.L_x_131:
        /* <DEDUP_REMOVED lines=9> */
.L_x_133:
        /* <DEDUP_REMOVED lines=9> */
.L_x_135:
        /* <DEDUP_REMOVED lines=9> */
.L_x_137:
        /* <DEDUP_REMOVED lines=9> */
.L_x_139:
[----:B------:R-:W-:-:S04]  /*2e40*/  UIADD3 UR4, UPT, UPT, UR4, 0x1, URZ ;  /* 0x0000000104047890 */ /* 0x000fc8000fffe0ff */
[----:B------:R-:W-:-:S04]  /*2e50*/  UISETP.NE.AND UP0, UPT, UR4, 0xd, UPT ;  /* 0x0000000d0400788c */ /* 0x000fc8000bf05270 */
[----:B------:R-:W-:Y:S02]  /*2e60*/  USEL UR5, URZ, 0x1, UP0 ;  /* 0x00000001ff057887 */ /* 0x000fe40008000000 */
[----:B------:R-:W-:-:S04]  /*2e70*/  USEL UR4, UR4, URZ, UP0 ;  /* 0x000000ff04047287 */ /* 0x000fc80008000000 */
[----:B------:R-:W-:Y:S01]  /*2e80*/  ULEA UR4, UR4, UR7, 0x3 ;  /* 0x0000000704047291 */ /* 0x000fe2000f8e18ff */
[----:B------:R-:W-:-:S04]  /*2e90*/  LOP3.LUT R2, R2, UR5, RZ, 0x3c, !PT ;  /* 0x0000000502027c12 */ /* 0x000fc8000f8e3cff */
[----:B------:R-:W-:Y:S01]  /*2ea0*/  SHF.L.U32 R2, R2, 0x1f, RZ ;  /* 0x0000001f02027819 */ /* 0x000fe200000006ff */
[----:B-1----:R-:W-:-:S07]  /*2eb0*/  IMAD.U32 R0, RZ, RZ, UR4 ;  /* 0x00000004ff007e24 */ /* 0x002fce000f8e00ff */
.L_x_56:
[----:B-1----:R1:W2:Y:S02]  /*2ec0*/  SYNCS.PHASECHK.TRANS64.TRYWAIT P0, [R0+URZ], R2 ;  /* 0x00000002000075a7 */ /* 0x0022a400080011ff */
[----:B--2---:R-:W-:Y:S05]  /*2ed0*/  @!P0 NANOSLEEP.SYNCS 0x989680 ;  /* 0x009896800000895d */ /* 0x004fea0003900000 */
[----:B------:R-:W2:Y:S02]  /*2ee0*/  @!P0 SYNCS.PHASECHK.TRANS64 P0, [R0+URZ], R2 ;  /* 0x00000002000085a7 */ /* 0x000ea400080010ff */
[----:B--2---:R-:W-:Y:S05]  /*2ef0*/  @P0 EXIT ;  /* 0x000000000000094d */ /* 0x004fea0003800000 */
[----:B------:R-:W-:Y:S05]  /*2f00*/  BRA `(.L_x_56) ;  /* 0xfffffffc00ec7947 */ /* 0x000fea000383ffff */
.L_x_23:
[----:B------:R-:W-:-:S04]  /*2f10*/  UISETP.NE.AND UP0, UPT, UR48, URZ, UPT ;  /* 0x000000ff3000728c */ /* 0x000fc8000bf05270 */
[----:B------:R-:W-:-:S09]  /*2f20*/  UISETP.NE.OR UP0, UPT, UR22, 0x1, UP0 ;  /* 0x000000011600788c */ /* 0x000fd20008705670 */
[----:B------:R-:W-:Y:S05]  /*2f30*/  BRA.U UP0, `(.L_x_57) ;  /* 0x0000000500487547 */ /* 0x000fea000b800000 */
[----:B------:R-:W-:Y:S01]  /*2f40*/  ISETP.GE.U32.AND P2, PT, R0, 0x2, PT ;  /* 0x000000020000780c */ /* 0x000fe20003f46070 */
[----:B------:R-:W-:Y:S01]  /*2f50*/  IMAD.MOV.U32 R12, RZ, RZ, 0x1 ;  /* 0x00000001ff0c7424 */ /* 0x000fe200078e00ff */
[----:B------:R-:W-:Y:S02]  /*2f60*/  CS2R R10, SRZ ;  /* 0x00000000000a7805 */ /* 0x000fe4000001ff00 */
[----:B------:R-:W-:Y:S01]  /*2f70*/  CS2R R8, SRZ ;  /* 0x0000000000087805 */ /* 0x000fe2000001ff00 */
[----:B------:R-:W-:Y:S01]  /*2f80*/  UMOV UR6, 0x400 ;  /* 0x0000040000067882 */ /* 0x000fe20000000000 */
[----:B------:R-:W-:Y:S01]  /*2f90*/  UMOV UR5, URZ ;  /* 0x000000ff00057c82 */ /* 0x000fe20008000000 */
[----:B------:R-:W-:-:S12]  /*2fa0*/  ULEA UR6, UR48, UR6, 0x18 ;  /* 0x0000000630067291 */ /* 0x000fd8000f8ec0ff */
.L_x_61:
[----:B------:R-:W-:Y:S02]  /*2fb0*/  LEA R2, R8, UR6, 0x3 ;  /* 0x0000000608027c11 */ /* 0x000fe4000f8e18ff */
[----:B------:R-:W-:-:S03]  /*2fc0*/  SHF.L.U32 R4, R9, 0x1f, RZ ;  /* 0x0000001f09047819 */ /* 0x000fc600000006ff */
[----:B------:R-:W-:Y:S01]  /*2fd0*/  VIADD R5, R2, 0x160 ;  /* 0x0000016002057836 */ /* 0x000fe20000000000 */
[----:B------:R-:W1:Y:S02]  /*2fe0*/  SYNCS.PHASECHK.TRANS64.TRYWAIT P0, [R2+URZ+0x150], R4 ;  /* 0x00015004020075a7 */ /* 0x000e6400080011ff */
[----:B-1----:R-:W-:Y:S05]  /*2ff0*/  @!P0 BRA `(.L_x_58) ;  /* 0x0000004400188947 */ /* 0x002fea0003800000 */
.L_x_140:
[----:B------:R-:W-:Y:S01]  /*3000*/  ULEA UR4, UR5, UR6, 0x3 ;  /* 0x0000000605047291 */ /* 0x000fe2000f8e18ff */
[----:B-1----:R-:W-:Y:S01]  /*3010*/  PRMT R2, RZ, 0x654, R5 ;  /* 0x00000654ff027816 */ /* 0x002fe20000000005 */
[----:B------:R-:W-:Y:S01]  /*3020*/  @!P2 IMAD.MOV.U32 R4, RZ, RZ, 0x10 ;  /* 0x00000010ff04a424 */ /* 0x000fe200078e00ff */
[----:B------:R-:W-:Y:S01]  /*3030*/  SHF.L.U32 R5, R12, 0x1f, RZ ;  /* 0x0000001f0c057819 */ /* 0x000fe200000006ff */
[----:B------:R-:W-:Y:S01]  /*3040*/  UIADD3 UR7, UPT, UPT, UR4, 0xf0, URZ ;  /* 0x000000f004077890 */ /* 0x000fe2000fffe0ff */
[----:B------:R1:W-:Y:S05]  /*3050*/  SYNCS.ARRIVE.TRANS64.RED.A1T0 RZ, [R2+URZ], RZ ;  /* 0x000000ff02ff79a7 */ /* 0x0003ea00081004ff */
[----:B------:R-:W-:Y:S01]  /*3060*/  IMAD.U32 R6, RZ, RZ, UR7 ;  /* 0x00000007ff067e24 */ /* 0x000fe2000f8e00ff */
[----:B------:R-:W2:Y:S04]  /*3070*/  SYNCS.PHASECHK.TRANS64.TRYWAIT P0, [UR4+0x100], R5 ;  /* 0x00010005ff0075a7 */ /* 0x000ea80008001104 */
[----:B------:R-:W-:Y:S01]  /*3080*/  PRMT R6, R0, 0x654, R6 ;  /* 0x0000065400067816 */ /* 0x000fe20000000006 */
[----:B-12---:R-:W-:Y:S06]  /*3090*/  @!P0 BRA `(.L_x_59) ;  /* 0x0000004400048947 */ /* 0x006fec0003800000 */
.L_x_142:
[----:B------:R-:W-:Y:S01]  /*30a0*/  ULEA UR8, UR5, UR6, 0x4 ;  /* 0x0000000605087291 */ /* 0x000fe2000f8e20ff */
[----:B------:R-:W-:Y:S01]  /*30b0*/  SEL R3, R6, R3, !P2 ;  /* 0x0000000306037207 */ /* 0x000fe20005000000 */
[----:B------:R-:W-:Y:S01]  /*30c0*/  UIADD3 UR9, UPT, UPT, UR4, 0xf0, URZ ;  /* 0x000000f004097890 */ /* 0x000fe2000fffe0ff */
[----:B-1----:R-:W-:Y:S01]  /*30d0*/  LEA R2, R11, UR6, 0x3 ;  /* 0x000000060b027c11 */ /* 0x002fe2000f8e18ff */
[----:B------:R-:W-:Y:S01]  /*30e0*/  UIADD3 UR8, UPT, UPT, UR8, 0x180, URZ ;  /* 0x0000018008087890 */ /* 0x000fe2000fffe0ff */
[----:B------:R1:W-:Y:S01]  /*30f0*/  @!P2 SYNCS.ARRIVE.TRANS64.RED RZ, [R3+URZ], R4 ;  /* 0x0000000403ffa9a7 */ /* 0x0003e200080004ff */
[----:B------:R-:W-:Y:S01]  /*3100*/  UIADD3 UR4, UPT, UPT, UR5, 0x1, URZ ;  /* 0x0000000105047890 */ /* 0x000fe2000fffe0ff */
[----:B------:R-:W-:-:S03]  /*3110*/  VIADD R8, R8, 0x1 ;  /* 0x0000000108087836 */ /* 0x000fc60000000000 */
[----:B------:R-:W-:Y:S02]  /*3120*/  UISETP.NE.AND UP0, UPT, UR4, 0x2, UPT ;  /* 0x000000020400788c */ /* 0x000fe4000bf05270 */
[----:B------:R-:W-:Y:S01]  /*3130*/  ISETP.NE.AND P0, PT, R8, 0x2, PT ;  /* 0x000000020800780c */ /* 0x000fe20003f05270 */
[----:B------:R-:W-:Y:S06]  /*3140*/  UGETNEXTWORKID.BROADCAST [UR8], [UR9] ;  /* 0x00000000080073ca */ /* 0x000fec0008000100 */
[----:B------:R-:W-:Y:S02]  /*3150*/  USEL UR7, URZ, 0x1, UP0 ;  /* 0x00000001ff077887 */ /* 0x000fe40008000000 */
[----:B------:R-:W-:-:S04]  /*3160*/  USEL UR5, UR4, URZ, UP0 ;  /* 0x000000ff04057287 */ /* 0x000fc80008000000 */
[----:B------:R-:W-:Y:S02]  /*3170*/  LOP3.LUT R12, R12, UR7, RZ, 0x3c, !PT ;  /* 0x000000070c0c7c12 */ /* 0x000fe4000f8e3cff */
[----:B-1----:R-:W-:-:S04]  /*3180*/  SHF.L.U32 R4, R10, 0x1f, RZ ;  /* 0x0000001f0a047819 */ /* 0x002fc800000006ff */
[----:B------:R-:W1:Y:S02]  /*3190*/  SYNCS.PHASECHK.TRANS64.TRYWAIT P1, [R2+URZ+0xf0], R4 ;  /* 0x0000f004020075a7 */ /* 0x000e6400080211ff */
[----:B-1----:R-:W-:Y:S05]  /*31a0*/  @!P1 BRA `(.L_x_60) ;  /* 0x0000004000d89947 */ /* 0x002fea0003800000 */
.L_x_143:
[C---:B-1----:R-:W-:Y:S01]  /*31b0*/  LEA R4, R11.reuse, UR6, 0x4 ;  /* 0x000000060b047c11 */ /* 0x042fe2000f8e20ff */
[----:B------:R-:W-:Y:S01]  /*31c0*/  VIADD R2, R2, 0x100 ;  /* 0x0000010002027836 */ /* 0x000fe20000000000 */
[----:B------:R-:W-:Y:S01]  /*31d0*/  SEL R8, R8, RZ, P0 ;  /* 0x000000ff08087207 */ /* 0x000fe20000000000 */
[----:B------:R-:W-:-:S03]  /*31e0*/  VIADD R11, R11, 0x1 ;  /* 0x000000010b0b7836 */ /* 0x000fc60000000000 */
[----:B------:R-:W1:Y:S01]  /*31f0*/  LDS.128 R4, [R4+0x180] ;  /* 0x0001800004047984 */ /* 0x000e620000000c00 */
[----:B------:R-:W-:Y:S02]  /*3200*/  PRMT R2, RZ, 0x654, R2 ;  /* 0x00000654ff027816 */ /* 0x000fe40000000002 */
[C---:B------:R-:W-:Y:S01]  /*3210*/  ISETP.NE.AND P1, PT, R11.reuse, 0x2, PT ;  /* 0x000000020b00780c */ /* 0x040fe20003f25270 */
[----:B------:R-:W-:Y:S01]  /*3220*/  @!PT LDS RZ, [RZ] ;  /* 0x00000000fffff984 */ /* 0x000fe20000000800 */
[----:B------:R-:W-:Y:S01]  /*3230*/  @!PT LDS RZ, [RZ] ;  /* 0x00000000fffff984 */ /* 0x000fe20000000800 */
[----:B------:R-:W-:Y:S01]  /*3240*/  @!PT LDS RZ, [RZ] ;  /* 0x00000000fffff984 */ /* 0x000fe20000000800 */
[----:B------:R-:W-:Y:S01]  /*3250*/  @!PT LDS RZ, [RZ] ;  /* 0x00000000fffff984 */ /* 0x000fe20000000800 */
[----:B------:R2:W-:Y:S06]  /*3260*/  MEMBAR.ALL.CTA ;  /* 0x0000000000007992 */ /* 0x0005ec0000008000 */
[----:B--2---:R-:W2:Y:S01]  /*3270*/  FENCE.VIEW.ASYNC.S ;  /* 0x00000000000073c6 */ /* 0x004ea20000000000 */
[----:B------:R-:W-:Y:S01]  /*3280*/  SEL R11, R11, RZ, P1 ;  /* 0x000000ff0b0b7207 */ /* 0x000fe20000800000 */
[----:B--2---:R2:W-:Y:S01]  /*3290*/  SYNCS.ARRIVE.TRANS64.RED.A1T0 RZ, [R2+URZ], RZ ;  /* 0x000000ff02ff79a7 */ /* 0x0045e200081004ff */
[----:B-1----:R-:W-:-:S02]  /*32a0*/  LOP3.LUT P3, RZ, R6, 0x1, RZ, 0xc0, !PT ;  /* 0x0000000106ff7812 */ /* 0x002fc4000786c0ff */
[----:B------:R-:W-:-:S04]  /*32b0*/  SEL R4, RZ, 0x1, P1 ;  /* 0x00000001ff047807 */ /* 0x000fc80000800000 */
[----:B------:R-:W-:Y:S02]  /*32c0*/  LOP3.LUT R10, R10, R4, RZ, 0x3c, !PT ;  /* 0x000000040a0a7212 */ /* 0x000fe400078e3cff */
[----:B--2---:R-:W-:-:S04]  /*32d0*/  SEL R2, RZ, 0x1, P0 ;  /* 0x00000001ff027807 */ /* 0x004fc80000000000 */
[----:B------:R-:W-:Y:S01]  /*32e0*/  LOP3.LUT R9, R9, R2, RZ, 0x3c, !PT ;  /* 0x0000000209097212 */ /* 0x000fe200078e3cff */
[----:B------:R-:W-:Y:S06]  /*32f0*/  @P3 BRA `(.L_x_61) ;  /* 0xfffffffc002c3947 */ /* 0x000fec000383ffff */
[----:B------:R-:W-:Y:S01]  /*3300*/  ULEA UR4, UR5, UR6, 0x3 ;  /* 0x0000000605047291 */ /* 0x000fe2000f8e18ff */
[----:B------:R-:W-:-:S08]  /*3310*/  SHF.L.U32 R2, R12, 0x1f, RZ ;  /* 0x0000001f0c027819 */ /* 0x000fd000000006ff */
[----:B------:R-:W1:Y:S02]  /*3320*/  SYNCS.PHASECHK.TRANS64 P0, [UR4+0x100], R2 ;  /* 0x00010002ff0075a7 */ /* 0x000e640008001004 */
[----:B-1----:R-:W-:Y:S05]  /*3330*/  @P0 BRA `(.L_x_62) ;  /* 0x0000000000080947 */ /* 0x002fea0003800000 */
[----:B------:R-:W1:Y:S02]  /*3340*/  SYNCS.PHASECHK.TRANS64.TRYWAIT P0, [UR4+0x100], R2 ;  /* 0x00010002ff0075a7 */ /* 0x000e640008001104 */
[----:B-1----:R-:W-:Y:S05]  /*3350*/  @!P0 BRA `(.L_x_63) ;  /* 0x0000004000808947 */ /* 0x002fea0003800000 */
.L_x_62:
[----:B------:R-:W-:-:S04]  /*3360*/  UIADD3 UR7, UPT, UPT, UR5, 0x1, URZ ;  /* 0x0000000105077890 */ /* 0x000fc8000fffe0ff */
[----:B------:R-:W-:-:S04]  /*3370*/  UISETP.NE.AND UP0, UPT, UR7, 0x2, UPT ;  /* 0x000000020700788c */ /* 0x000fc8000bf05270 */
[----:B------:R-:W-:Y:S02]  /*3380*/  USEL UR8, URZ, 0x1, UP0 ;  /* 0x00000001ff087887 */ /* 0x000fe40008000000 */
[----:B------:R-:W-:-:S04]  /*3390*/  USEL UR7, UR7, URZ, UP0 ;  /* 0x000000ff07077287 */ /* 0x000fc80008000000 */
[----:B------:R-:W-:Y:S01]  /*33a0*/  ULEA UR7, UR7, UR6, 0x3 ;  /* 0x0000000607077291 */ /* 0x000fe2000f8e18ff */
[----:B-1----:R-:W-:-:S04]  /*33b0*/  LOP3.LUT R2, R12, UR8, RZ, 0x3c, !PT ;  /* 0x000000080c027c12 */ /* 0x002fc8000f8e3cff */
[----:B------:R-:W-:-:S04]  /*33c0*/  SHF.L.U32 R0, R2, 0x1f, RZ ;  /* 0x0000001f02007819 */ /* 0x000fc800000006ff */
[----:B------:R-:W1:Y:S02]  /*33d0*/  SYNCS.PHASECHK.TRANS64 P0, [UR7+0x100], R0 ;  /* 0x00010000ff0075a7 */ /* 0x000e640008001007 */
[----:B-1----:R-:W-:Y:S05]  /*33e0*/  @P0 EXIT ;  /* 0x000000000000094d */ /* 0x002fea0003800000 */
[----:B------:R-:W-:Y:S02]  /*33f0*/  SHF.L.U32 R2, R2, 0x1f, RZ ;  /* 0x0000001f02027819 */ /* 0x000fe400000006ff */
[----:B------:R-:W-:-:S07]  /*3400*/  MOV R0, UR7 ;  /* 0x0000000700007c02 */ /* 0x000fce0008000f00 */
.L_x_64:
[----:B-1----:R1:W2:Y:S02]  /*3410*/  SYNCS.PHASECHK.TRANS64.TRYWAIT P0, [R0+URZ+0x100], R2 ;  /* 0x00010002000075a7 */ /* 0x0022a400080011ff */
[----:B--2---:R-:W-:Y:S05]  /*3420*/  @!P0 NANOSLEEP.SYNCS 0x989680 ;  /* 0x009896800000895d */ /* 0x004fea0003900000 */
[----:B------:R-:W2:Y:S02]  /*3430*/  @!P0 SYNCS.PHASECHK.TRANS64 P0, [R0+URZ+0x100], R2 ;  /* 0x00010002000085a7 */ /* 0x000ea400080010ff */
[----:B--2---:R-:W-:Y:S05]  /*3440*/  @P0 EXIT ;  /* 0x000000000000094d */ /* 0x004fea0003800000 */
[----:B------:R-:W-:Y:S05]  /*3450*/  BRA `(.L_x_64) ;  /* 0xfffffffc00ec7947 */ /* 0x000fea000383ffff */
.L_x_57:
[----:B------:R-:W-:Y:S05]  /*3460*/  BRA.U UP4, `(.L_x_65) ;  /* 0x0000000d04d47547 */ /* 0x000fea000b800000 */
[----:B------:R-:W-:Y:S01]  /*3470*/  UMOV UR4, 0x40 ;  /* 0x0000004000047882 */ /* 0x000fe20000000000 */
[----:B------:R-:W-:Y:S01]  /*3480*/  NOP ;  /* 0x0000000000007918 */ /* 0x000fe20000000000 */
[----:B------:R-:W-:Y:S01]  /*3490*/  ULEA UR5, UR48, UR4, 0x18 ;  /* 0x0000000430057291 */ /* 0x000fe2000f8ec0ff */
[----:B------:R-:W-:Y:S02]  /*34a0*/  UMOV UR6, 0x400 ;  /* 0x0000040000067882 */ /* 0x000fe40000000000 */
[----:B------:R-:W-:-:S06]  /*34b0*/  ULEA UR6, UR48, UR6, 0x18 ;  /* 0x0000000630067291 */ /* 0x000fcc000f8ec0ff */
[----:B------:R-:W1:Y:S02]  /*34c0*/  LDS.U8 R0, [UR5+0x1c] ;  /* 0x00001c05ff007984 */ /* 0x000e640008000000 */
[----:B-1----:R-:W-:-:S13]  /*34d0*/  ISETP.NE.AND P0, PT, R0, RZ, PT ;  /* 0x000000ff0000720c */ /* 0x002fda0003f05270 */
[----:B------:R-:W-:Y:S05]  /*34e0*/  @P0 BRA `(.L_x_66) ;  /* 0x0000000000580947 */ /* 0x000fea0003800000 */
[----:B------:R-:W-:-:S13]  /*34f0*/  ELECT P0, URZ, PT ;  /* 0x0000000000ff782f */ /* 0x000fda0003800000 */
[----:B------:R-:W-:Y:S05]  /*3500*/  @!P0 BRA `(.L_x_67) ;  /* 0x0000000000608947 */ /* 0x000fea0003800000 */
[----:B------:R-:W-:Y:S01]  /*3510*/  UMOV UR4, 0x10 ;  /* 0x0000001000047882 */ /* 0x000fe20000000000 */
[----:B------:R-:W-:Y:S01]  /*3520*/  HFMA2 R0, -RZ, RZ, 0, 5.9604644775390625e-08 ;  /* 0x00000001ff007431 */ /* 0x000fe200000001ff */
[----:B------:R-:W-:-:S03]  /*3530*/  MOV R3, 0xffff ;  /* 0x0000ffff00037802 */ /* 0x000fc60000000f00 */
[----:B------:R-:W-:Y:S04]  /*3540*/  DEPBAR.LE SB1, 0x36 ;  /* 0x00009d800000791a */ /* 0x000fe80000000000 */
[----:B------:R-:W1:Y:S02]  /*3550*/  UTCATOMSWS.FIND_AND_SET.ALIGN UP0, UR4, UR4 ;  /* 0x00000004000475e3 */ /* 0x000e640008000800 */
[----:B-1----:R-:W-:Y:S01]  /*3560*/  MOV R4, UR4 ;  /* 0x0000000400047c02 */ /* 0x002fe20008000f00 */
[----:B------:R-:W-:Y:S06]  /*3570*/  BRA.U UP0, `(.L_x_68) ;  /* 0x0000000100187547 */ /* 0x000fec000b800000 */
.L_x_69:
[----:B------:R-:W-:Y:S05]  /*3580*/  NANOSLEEP 0x64 ;  /* 0x000000640000795d */ /* 0x000fea0003800000 */
[----:B------:R-:W-:-:S05]  /*3590*/  UMOV UR4, 0x10 ;  /* 0x0000001000047882 */ /* 0x000fca0000000000 */
[----:B------:R-:W-:Y:S04]  /*35a0*/  DEPBAR.LE SB1, 0x36 ;  /* 0x00009d800000791a */ /* 0x000fe80000000000 */
[----:B------:R-:W1:Y:S02]  /*35b0*/  UTCATOMSWS.FIND_AND_SET.ALIGN UP0, UR4, UR4 ;  /* 0x00000004000475e3 */ /* 0x000e640008000800 */
[----:B-1----:R-:W-:Y:S01]  /*35c0*/  MOV R4, UR4 ;  /* 0x0000000400047c02 */ /* 0x002fe20008000f00 */
[----:B------:R-:W-:Y:S05]  /*35d0*/  BRA.U !UP0, `(.L_x_69) ;  /* 0xfffffffd08e87547 */ /* 0x000fea000b83ffff */
.L_x_68:
[-C--:B------:R-:W-:Y:S02]  /*35e0*/  SHF.L.U32 R3, R3, R4.reuse, RZ ;  /* 0x0000000403037219 */ /* 0x080fe400000006ff */
[----:B------:R-:W-:Y:S01]  /*35f0*/  SHF.L.U32 R0, R0, R4, RZ ;  /* 0x0000000400007219 */ /* 0x000fe200000006ff */
[----:B------:R-:W-:Y:S02]  /*3600*/  IMAD.SHL.U32 R4, R4, 0x20, RZ ;  /* 0x0000002004047824 */ /* 0x000fe400078e00ff */
[----:B------:R1:W-:Y:S04]  /*3610*/  ATOMS.OR RZ, [UR5+0x14], R3 ;  /* 0x00001403ffff798c */ /* 0x0003e8000b000005 */
[----:B------:R1:W-:Y:S04]  /*3620*/  ATOMS.OR RZ, [UR5+0x18], R0 ;  /* 0x00001800ffff798c */ /* 0x0003e8000b000005 */
[----:B------:R1:W-:Y:S01]  /*3630*/  STS [UR6+0x1a0], R4 ;  /* 0x0001a004ff007988 */ /* 0x0003e20008000806 */
[----:B------:R-:W-:Y:S05]  /*3640*/  BRA `(.L_x_67) ;  /* 0x0000000000107947 */ /* 0x000fea0003800000 */
.L_x_66:
[----:B------:R-:W-:Y:S02]  /*3650*/  MOV R0, 0xffffffff ;  /* 0xffffffff00007802 */ /* 0x000fe40000000f00 */
[----:B------:R-:W-:-:S03]  /*3660*/  MOV R4, 0x3690 ;  /* 0x0000369000047802 */ /* 0x000fc60000000f00 */
[----:B------:R1:W-:Y:S04]  /*3670*/  STS [UR6+0x1a0], R0 ;  /* 0x0001a000ff007988 */ /* 0x0003e80008000806 */
[----:B-1---5:R-:W-:Y:S05]  /*3680*/  CALL.REL.NOINC `($__internal_1_$__cuda_sm10x_tcgen05_guardrail_trap_phase_invalid_during_alloc) ;  /* 0x0000004400007944 */ /* 0x022fea0003c00000 */
.L_x_67:
[----:B------:R-:W-:Y:S05]  /*3690*/  WARPSYNC.ALL ;  /* 0x0000000000007948 */ /* 0x000fea0003800000 */
[----:B------:R-:W2:Y:S01]  /*36a0*/  S2UR UR4, SR_CgaCtaId ;  /* 0x00000000000479c3 */ /* 0x000ea20000008800 */
[----:B------:R-:W-:Y:S01]  /*36b0*/  UMOV UR26, 0x400 ;  /* 0x00000400001a7882 */ /* 0x000fe20000000000 */
[----:B------:R-:W-:-:S06]  /*36c0*/  NOP ;  /* 0x0000000000007918 */ /* 0x000fcc0000000000 */
[----:B------:R-:W-:Y:S06]  /*36d0*/  BAR.ARV 0x6, 0xa0 ;  /* 0x0182800000007b1d */ /* 0x000fec0000002000 */
[----:B------:R-:W3:Y:S01]  /*36e0*/  LDCU UR5, c[0x0][0x38c] ;  /* 0x00007180ff0577ac */ /* 0x000ee20008000800 */
[----:B------:R-:W-:Y:S01]  /*36f0*/  LOP3.LUT R2, R2, 0xffff, RZ, 0xc0, !PT ;  /* 0x0000ffff02027812 */ /* 0x000fe200078ec0ff */
[----:B------:R-:W-:Y:S01]  /*3700*/  IMAD.MOV.U32 R11, RZ, RZ, 0x1 ;  /* 0x00000001ff0b7424 */ /* 0x000fe200078e00ff */
[----:B------:R-:W-:Y:S01]  /*3710*/  CS2R R8, SRZ ;  /* 0x0000000000087805 */ /* 0x000fe2000001ff00 */
[----:B------:R-:W4:Y:S01]  /*3720*/  LDCU UR7, c[0x0][0x38c] ;  /* 0x00007180ff0777ac */ /* 0x000f220008000800 */
[----:B------:R-:W-:Y:S01]  /*3730*/  R2UR UR27, R2 ;  /* 0x00000000021b72ca */ /* 0x000fe200000e0000 */
[----:B------:R-:W-:Y:S01]  /*3740*/  IMAD.MOV.U32 R10, RZ, RZ, RZ ;  /* 0x000000ffff0a7224 */ /* 0x000fe200078e00ff */
[----:B------:R-:W-:Y:S01]  /*3750*/  UMOV UR30, URZ ;  /* 0x000000ff001e7c82 */ /* 0x000fe20008000000 */
[----:B------:R-:W-:Y:S01]  /*3760*/  UMOV UR24, URZ ;  /* 0x000000ff00187c82 */ /* 0x000fe20008000000 */
[----:B--2---:R-:W-:Y:S01]  /*3770*/  ULEA UR26, UR4, UR26, 0x18 ;  /* 0x0000001a041a7291 */ /* 0x004fe2000f8ec0ff */
[----:B------:R-:W-:Y:S01]  /*3780*/  UMOV UR38, 0x0 ;  /* 0x0000000000267882 */ /* 0x000fe20000000000 */
[----:B------:R-:W-:-:S02]  /*3790*/  UMOV UR39, 0x41004a0 ;  /* 0x041004a000277882 */ /* 0x000fc40000000000 */
[----:B------:R-:W-:Y:S02]  /*37a0*/  UIADD3 UR4, UPT, UPT, UR26, 0x2400, URZ ;  /* 0x000024001a047890 */ /* 0x000fe4000fffe0ff */
[----:B------:R-:W-:Y:S02]  /*37b0*/  UIADD3 UR6, UPT, UPT, UR26, 0x1c400, URZ ;  /* 0x0001c4001a067890 */ /* 0x000fe4000fffe0ff */
[----:B---3--:R-:W-:Y:S01]  /*37c0*/  UIADD3 UR5, UPT, UPT, UR5, 0x7f, URZ ;  /* 0x0000007f05057890 */ /* 0x008fe2000fffe0ff */
[----:B-1----:R-:W1:Y:S01]  /*37d0*/  LDS R0, [UR26+0x1a0] ;  /* 0x0001a01aff007984 */ /* 0x002e620008000800 */
[----:B------:R-:W-:Y:S01]  /*37e0*/  UMOV UR36, 0x0 ;  /* 0x0000000000247882 */ /* 0x000fe20000000000 */
[----:B------:R-:W-:Y:S01]  /*37f0*/  UMOV UR37, 0x41004a0 ;  /* 0x041004a000257882 */ /* 0x000fe20000000000 */
[----:B------:R-:W-:Y:S02]  /*3800*/  USHF.R.S32.HI UR40, URZ, 0x1f, UR5 ;  /* 0x0000001fff287899 */ /* 0x000fe40008011405 */
[----:B----4-:R-:W-:-:S02]  /*3810*/  UISETP.GE.AND UP4, UPT, UR7, 0x1, UPT ;  /* 0x000000010700788c */ /* 0x010fc4000bf86270 */
[----:B------:R-:W-:Y:S02]  /*3820*/  ULEA.HI UR40, UR40, UR5, URZ, 0x7 ;  /* 0x0000000528287291 */ /* 0x000fe4000f8f38ff */
[----:B------:R-:W-:Y:S02]  /*3830*/  USHF.R.U32.HI UR5, URZ, 0x4, UR4 ;  /* 0x00000004ff057899 */ /* 0x000fe40008011604 */
[----:B------:R-:W-:Y:S02]  /*3840*/  USHF.R.S32.HI UR40, URZ, 0x7, UR40 ;  /* 0x00000007ff287899 */ /* 0x000fe40008011428 */
[----:B------:R-:W-:Y:S02]  /*3850*/  USHF.R.U32.HI UR4, URZ, 0x4, UR6 ;  /* 0x00000004ff047899 */ /* 0x000fe40008011606 */
[----:B------:R-:W-:Y:S02]  /*3860*/  UISETP.LT.AND UP0, UPT, UR40, 0x1, UPT ;  /* 0x000000012800788c */ /* 0x000fe4000bf01270 */
[----:B------:R-:W-:-:S02]  /*3870*/  ULOP3.LUT UR5, UR5, 0x3fff, URZ, 0xc0, !UPT ;  /* 0x00003fff05057892 */ /* 0x000fc4000f8ec0ff */
[----:B------:R-:W-:Y:S02]  /*3880*/  ULOP3.LUT UR4, UR4, 0x3fff, URZ, 0xc0, !UPT ;  /* 0x00003fff04047892 */ /* 0x000fe4000f8ec0ff */
[----:B------:R-:W-:Y:S02]  /*3890*/  USEL UR41, UR40, 0x1, !UP0 ;  /* 0x0000000128297887 */ /* 0x000fe4000c000000 */
[----:B------:R-:W-:Y:S02]  /*38a0*/  ULOP3.LUT UR28, UR5, 0x10000, URZ, 0xfc, !UPT ;  /* 0x00010000051c7892 */ /* 0x000fe4000f8efcff */
[----:B------:R-:W-:Y:S02]  /*38b0*/  ULOP3.LUT UR29, UR4, 0x10000, URZ, 0xfc, !UPT ;  /* 0x00010000041d7892 */ /* 0x000fe4000f8efcff */
[----:B------:R-:W-:Y:S01]  /*38c0*/  UIADD3 UR41, UPT, UPT, -UR41, URZ, URZ ;  /* 0x000000ff29297290 */ /* 0x000fe2000fffe1ff */
[----:B------:R-:W-:Y:S01]  /*38d0*/  UMOV UR34, 0x0 ;  /* 0x0000000000227882 */ /* 0x000fe20000000000 */
[----:B------:R-:W-:Y:S01]  /*38e0*/  UMOV UR35, 0x41004a0 ;  /* 0x041004a000237882 */ /* 0x000fe20000000000 */
[----:B------:R-:W-:Y:S01]  /*38f0*/  UMOV UR32, 0x0 ;  /* 0x0000000000207882 */ /* 0x000fe20000000000 */
[----:B------:R-:W-:Y:S01]  /*3900*/  UMOV UR33, 0x41004a0 ;  /* 0x041004a000217882 */ /* 0x000fe20000000000 */
[----:B-1----:R-:W-:-:S15]  /*3910*/  R2UR UR42, R0 ;  /* 0x00000000002a72ca */ /* 0x002fde00000e0000 */
.L_x_76:
[----:B------:R-:W-:Y:S02]  /*3920*/  LEA R0, R10, UR26, 0x3 ;  /* 0x0000001a0a007c11 */ /* 0x000fe4000f8e18ff */
[----:B------:R-:W-:Y:S02]  /*3930*/  SHF.L.U32 R2, R9, 0x1f, RZ ;  /* 0x0000001f09027819 */ /* 0x000fe400000006ff */
[----:B------:R-:W-:Y:S01]  /*3940*/  PLOP3.LUT P0, PT, PT, PT, UP4, 0x80, 0x8 ;  /* 0x000000000008781c */ /* 0x000fe20003f0f048 */
[----:B------:R-:W-:Y:S01]  /*3950*/  VIADD R3, R0, 0x100 ;  /* 0x0000010000037836 */ /* 0x000fe20000000000 */
[----:B-1----:R-:W1:Y:S02]  /*3960*/  SYNCS.PHASECHK.TRANS64.TRYWAIT P1, [R0+URZ+0xf0], R2 ;  /* 0x0000f002000075a7 */ /* 0x002e6400080211ff */
[----:B-1-3--:R-:W-:Y:S09]  /*3970*/  @!P1 BRA `(.L_x_70) ;  /* 0x0000003c00109947 */ /* 0x00aff20003800000 */
.L_x_145:
[----:B------:R-:W-:Y:S01]  /*3980*/  LEA R4, R10, UR26, 0x4 ;  /* 0x0000001a0a047c11 */ /* 0x000fe2000f8e20ff */
[----:B------:R-:W-:Y:S01]  /*3990*/  @UP4 ULEA UR4, UR24, UR26, 0x3 ;  /* 0x0000001a18044291 */ /* 0x000fe2000f8e18ff */
[----:B------:R-:W-:Y:S01]  /*39a0*/  PLOP3.LUT P2, PT, PT, PT, PT, 0x80, 0x8 ;  /* 0x000000000008781c */ /* 0x000fe20003f4f070 */
[----:B------:R-:W-:Y:S01]  /*39b0*/  ULEA UR31, UR30, UR26, 0x3 ;  /* 0x0000001a1e1f7291 */ /* 0x000fe2000f8e18ff */
[----:B------:R-:W-:Y:S02]  /*39c0*/  PRMT R3, RZ, 0x654, R3 ;  /* 0x00000654ff037816 */ /* 0x000fe40000000003 */
[----:B------:R-:W2:Y:S01]  /*39d0*/  LDS.128 R4, [R4+0x180] ;  /* 0x0001800004047984 */ /* 0x000ea20000000c00 */
[----:B-1----:R-:W-:Y:S02]  /*39e0*/  @P0 SHF.L.U32 R2, R8, 0x1f, RZ ;  /* 0x0000001f08020819 */ /* 0x002fe400000006ff */
[----:B------:R-:W-:Y:S01]  /*39f0*/  SHF.L.U32 R0, R11, 0x1f, RZ ;  /* 0x0000001f0b007819 */ /* 0x000fe200000006ff */
[----:B------:R-:W-:Y:S01]  /*3a00*/  @!PT LDS RZ, [RZ] ;  /* 0x00000000fffff984 */ /* 0x000fe20000000800 */
[----:B------:R-:W-:Y:S01]  /*3a10*/  @!PT LDS RZ, [RZ] ;  /* 0x00000000fffff984 */ /* 0x000fe20000000800 */
[----:B------:R-:W-:Y:S01]  /*3a20*/  @!PT LDS RZ, [RZ] ;  /* 0x00000000fffff984 */ /* 0x000fe20000000800 */
[----:B------:R-:W-:Y:S01]  /*3a30*/  @!PT LDS RZ, [RZ] ;  /* 0x00000000fffff984 */ /* 0x000fe20000000800 */
[----:B------:R1:W-:Y:S06]  /*3a40*/  MEMBAR.ALL.CTA ;  /* 0x0000000000007992 */ /* 0x0003ec0000008000 */
[----:B-1----:R-:W1:Y:S02]  /*3a50*/  FENCE.VIEW.ASYNC.S ;  /* 0x00000000000073c6 */ /* 0x002e640000000000 */
[----:B-1----:R1:W-:Y:S01]  /*3a60*/  SYNCS.ARRIVE.TRANS64.RED.A1T0 RZ, [R3+URZ], RZ ;  /* 0x000000ff03ff79a7 */ /* 0x0023e200081004ff */
[----:B------:R1:W3:Y:S01]  /*3a70*/  @P0 SYNCS.PHASECHK.TRANS64.TRYWAIT P2, [UR4], R2 ;  /* 0x00000002ff0005a7 */ /* 0x0002e20008041104 */
[----:B------:R-:W-:Y:S01]  /*3a80*/  ULEA.HI UR4, UR30, UR30, URZ, 0x1 ;  /* 0x0000001e1e047291 */ /* 0x000fe2000f8f08ff */
[----:B--2---:R-:W-:-:S03]  /*3a90*/  LOP3.LUT P1, RZ, R6, 0x1, RZ, 0xc0, !PT ;  /* 0x0000000106ff7812 */ /* 0x004fc6000782c0ff */
[----:B------:R-:W-:Y:S02]  /*3aa0*/  USHF.L.U32 UR11, UR4, 0x5, URZ ;  /* 0x00000005040b7899 */ /* 0x000fe400080006ff */
[----:B------:R-:W-:Y:S02]  /*3ab0*/  ULOP3.LUT UR4, UR4, 0xffe, URZ, 0xc0, !UPT ;  /* 0x00000ffe04047892 */ /* 0x000fe4000f8ec0ff */
[----:B------:R-:W-:Y:S02]  /*3ac0*/  ULOP3.LUT UR11, UR11, 0xffffffc0, URZ, 0xc0, !UPT ;  /* 0xffffffc00b0b7892 */ /* 0x000fe4000f8ec0ff */
[----:B------:R-:W-:Y:S02]  /*3ad0*/  UIADD3 UR4, UPT, UPT, -UR4, UR30, URZ ;  /* 0x0000001e04047290 */ /* 0x000fe4000fffe1ff */
[----:B------:R-:W-:Y:S01]  /*3ae0*/  UIADD3 UR11, UPT, UPT, UR42, UR11, URZ ;  /* 0x0000000b2a0b7290 */ /* 0x000fe2000fffe0ff */
[----:B------:R-:W2:Y:S03]  /*3af0*/  SYNCS.PHASECHK.TRANS64.TRYWAIT P0, [UR31+0x130], R0 ;  /* 0x00013000ff0075a7 */ /* 0x000ea6000800111f */
[----:B------:R-:W-:Y:S01]  /*3b00*/  ULEA UR11, UR4, UR11, 0x14 ;  /* 0x0000000b040b7291 */ /* 0x000fe2000f8ea0ff */
[----:B-123--:R-:W-:Y:S11]  /*3b10*/  @!P0 BRA `(.L_x_71) ;  /* 0x0000003800bc8947 */ /* 0x00eff60003800000 */
.L_x_147:
[----:B------:R-:W-:Y:S01]  /*3b20*/  IADD3 R10, PT, PT, R10, 0x1, RZ ;  /* 0x000000010a0a7810 */ /* 0x000fe20007ffe0ff */
[----:B------:R-:W-:Y:S06]  /*3b30*/  BRA.U !UP4, `(.L_x_72) ;  /* 0x000000010cc07547 */ /* 0x000fec000b800000 */
[----:B------:R-:W-:Y:S01]  /*3b40*/  UPLOP3.LUT UP2, UPT, UPT, UPT, UPT, 0x40, 0x4 ;  /* 0x000000000004789c */ /* 0x000fe20003f4e870 */
[----:B------:R-:W-:Y:S01]  /*3b50*/  UMOV UR23, UR41 ;  /* 0x0000002900177c82 */ /* 0x000fe20008000000 */
[----:B------:R-:W-:Y:S01]  /*3b60*/  UMOV UR22, UR40 ;  /* 0x0000002800167c82 */ /* 0x000fe20008000000 */
[----:B------:R-:W-:-:S08]  /*3b70*/  UMOV UR10, UR24 ;  /* 0x00000018000a7c82 */ /* 0x000fd00008000000 */
.L_x_75:
[----:B------:R-:W-:Y:S02]  /*3b80*/  UIADD3 UR23, UPT, UPT, UR23, 0x1, URZ ;  /* 0x0000000117177890 */ /* 0x000fe4000fffe0ff */
[----:B--2---:R-:W-:Y:S02]  /*3b90*/  ULEA UR5, UR10, UR26, 0x3 ;  /* 0x0000001a0a057291 */ /* 0x004fe4000f8e18ff */
[----:B------:R-:W-:Y:S01]  /*3ba0*/  UISETP.NE.AND UP3, UPT, UR23, URZ, UPT ;  /* 0x000000ff1700728c */ /* 0x000fe2000bf65270 */
[----:B---3--:R-:W-:Y:S10]  /*3bb0*/  @P2 BRA `(.L_x_73) ;  /* 0x00000000000c2947 */ /* 0x008ff40003800000 */
[----:B-1----:R-:W-:Y:S04]  /*3bc0*/  SHF.L.U32 R2, R8, 0x1f, RZ ;  /* 0x0000001f08027819 */ /* 0x002fe800000006ff */
[----:B------:R-:W1:Y:S02]  /*3bd0*/  SYNCS.PHASECHK.TRANS64.TRYWAIT P0, [UR5], R2 ;  /* 0x00000002ff0075a7 */ /* 0x000e640008001105 */
[----:B-1----:R-:W-:Y:S05]  /*3be0*/  @!P0 BRA `(.L_x_74) ;  /* 0x0000003800a08947 */ /* 0x002fea0003800000 */
.L_x_73:
[----:B------:R-:W-:Y:S01]  /*3bf0*/  UISETP.NE.AND UP0, UPT, UR22, 0x1, UPT ;  /* 0x000000011600788c */ /* 0x000fe2000bf05270 */
[----:B------:R-:W-:Y:S01]  /*3c00*/  PLOP3.LUT P2, PT, PT, PT, PT, 0x80, 0x8 ;  /* 0x000000000008781c */ /* 0x000fe20003f4f070 */
[----:B------:R-:W-:Y:S02]  /*3c10*/  UIADD3 UR4, UPT, UPT, UR10, 0x1, URZ ;  /* 0x000000010a047890 */ /* 0x000fe4000fffe0ff */
[----:B------:R-:W-:Y:S02]  /*3c20*/  UIADD3 UR25, UPT, UPT, UR5, 0x68, URZ ;  /* 0x0000006805197890 */ /* 0x000fe4000fffe0ff */
[----:B------:R-:W-:Y:S01]  /*3c30*/  UISETP.NE.AND UP1, UPT, UR4, 0xd, UPT ;  /* 0x0000000d0400788c */ /* 0x000fe2000bf25270 */
[----:B------:R-:W-:Y:S01]  /*3c40*/  PLOP3.LUT P0, PT, PT, PT, UP0, 0x80, 0x8 ;  /* 0x000000000008781c */ /* 0x000fe20003f0f008 */
[----:B------:R-:W-:Y:S02]  /*3c50*/  UIADD3 UR22, UPT, UPT, UR22, -0x1, URZ ;  /* 0xffffffff16167890 */ /* 0x000fe4000fffe0ff */
[----:B------:R-:W-:Y:S02]  /*3c60*/  USEL UR6, URZ, 0x1, UP1 ;  /* 0x00000001ff067887 */ /* 0x000fe40008800000 */
[----:B------:R-:W-:Y:S01]  /*3c70*/  USEL UR24, UR4, URZ, UP1 ;  /* 0x000000ff04187287 */ /* 0x000fe20008800000 */
[----:B------:R-:W-:Y:S01]  /*3c80*/  UMOV UR7, 0x40004040 ;  /* 0x4000404000077882 */ /* 0x000fe20000000000 */
[----:B------:R-:W-:Y:S02]  /*3c90*/  UMOV UR5, 0x40004040 ;  /* 0x4000404000057882 */ /* 0x000fe40000000000 */
[----:B------:R-:W-:Y:S01]  /*3ca0*/  @UP0 ULEA UR4, UR24, UR26, 0x3 ;  /* 0x0000001a18040291 */ /* 0x000fe2000f8e18ff */
[----:B------:R-:W-:Y:S01]  /*3cb0*/  LOP3.LUT R8, R8, UR6, RZ, 0x3c, !PT ;  /* 0x0000000608087c12 */ /* 0x000fe2000f8e3cff */
[----:B------:R-:W-:Y:S01]  /*3cc0*/  ULEA UR6, UR10, UR29, 0x9 ;  /* 0x0000001d0a067291 */ /* 0x000fe2000f8e48ff */
[----:B------:R-:W-:Y:S02]  /*3cd0*/  UMOV UR21, 0x40004040 ;  /* 0x4000404000157882 */ /* 0x000fe40000000000 */
[----:B-1----:R-:W-:Y:S01]  /*3ce0*/  @P0 SHF.L.U32 R0, R8, 0x1f, RZ ;  /* 0x0000001f08000819 */ /* 0x002fe200000006ff */
[----:B------:R-:W-:Y:S02]  /*3cf0*/  UIADD3 UR20, UPT, UPT, UR6, 0x2, URZ ;  /* 0x0000000206147890 */ /* 0x000fe4000fffe0ff */
[----:B------:R-:W-:Y:S01]  /*3d00*/  UIADD3 UR16, UPT, UPT, UR6, 0x4, URZ ;  /* 0x0000000406107890 */ /* 0x000fe2000fffe0ff */
[----:B------:R2:W3:Y:S01]  /*3d10*/  @P0 SYNCS.PHASECHK.TRANS64.TRYWAIT P2, [UR4], R0 ;  /* 0x00000000ff0005a7 */ /* 0x0004e20008041104 */
[----:B------:R-:W-:Y:S02]  /*3d20*/  ULEA UR4, UR10, UR28, 0x9 ;  /* 0x0000001c0a047291 */ /* 0x000fe4000f8e48ff */
[----:B------:R-:W-:Y:S02]  /*3d30*/  UIADD3 UR12, UPT, UPT, UR6, 0x6, URZ ;  /* 0x00000006060c7890 */ /* 0x000fe4000fffe0ff */
[----:B------:R-:W-:Y:S02]  /*3d40*/  UIADD3 UR18, UPT, UPT, UR4, 0x2, URZ ;  /* 0x0000000204127890 */ /* 0x000fe4000fffe0ff */
[----:B------:R-:W-:Y:S02]  /*3d50*/  UIADD3 UR14, UPT, UPT, UR4, 0x4, URZ ;  /* 0x00000004040e7890 */ /* 0x000fe4000fffe0ff */
[----:B------:R-:W-:Y:S01]  /*3d60*/  UIADD3 UR8, UPT, UPT, UR4, 0x6, URZ ;  /* 0x0000000604087890 */ /* 0x000fe2000fffe0ff */
[----:B------:R2:W-:Y:S01]  /*3d70*/  UTCIMMA gdesc[UR4], gdesc[UR6], tmem[UR11], tmem[UR38], idesc[UR39], UP2 ;  /* 0x00ff2606040075ea */ /* 0x0005e2000900010b */
[----:B------:R-:W-:Y:S01]  /*3d80*/  UPLOP3.LUT UP2, UPT, UPT, UPT, UPT, 0x80, 0x8 ;  /* 0x000000000008789c */ /* 0x000fe20003f4f070 */
[----:B------:R-:W-:Y:S01]  /*3d90*/  UMOV UR19, 0x40004040 ;  /* 0x4000404000137882 */ /* 0x000fe20000000000 */
[----:B------:R-:W-:Y:S01]  /*3da0*/  UMOV UR17, 0x40004040 ;  /* 0x4000404000117882 */ /* 0x000fe20000000000 */
[----:B------:R2:W-:Y:S01]  /*3db0*/  UTCIMMA gdesc[UR18], gdesc[UR20], tmem[UR11], tmem[UR36], idesc[UR37], UPT ;  /* 0x00ff2414120075ea */ /* 0x0005e2000b80010b */
[----:B------:R-:W-:Y:S01]  /*3dc0*/  UMOV UR15, 0x40004040 ;  /* 0x40004040000f7882 */ /* 0x000fe20000000000 */
[----:B------:R-:W-:Y:S01]  /*3dd0*/  UMOV UR13, 0x40004040 ;  /* 0x40004040000d7882 */ /* 0x000fe20000000000 */
[----:B------:R-:W-:Y:S01]  /*3de0*/  UMOV UR9, 0x40004040 ;  /* 0x4000404000097882 */ /* 0x000fe20000000000 */
[----:B------:R2:W-:Y:S01]  /*3df0*/  UTCIMMA gdesc[UR14], gdesc[UR16], tmem[UR11], tmem[UR34], idesc[UR35], UPT ;  /* 0x00ff22100e0075ea */ /* 0x0005e2000b80010b */
[----:B------:R2:W-:Y:S01]  /*3e00*/  UTCIMMA gdesc[UR8], gdesc[UR12], tmem[UR11], tmem[UR32], idesc[UR33], UPT ;  /* 0x00ff200c080075ea */ /* 0x0005e2000b80010b */
[----:B------:R2:W-:Y:S01]  /*3e10*/  UTCBAR.MULTICAST [UR25], URZ, UR27 ;  /* 0x000000ff190073e9 */ /* 0x0005e2000800081b */
[----:B------:R-:W-:Y:S01]  /*3e20*/  UMOV UR10, UR24 ;  /* 0x00000018000a7c82 */ /* 0x000fe20008000000 */
[----:B------:R-:W-:Y:S05]  /*3e30*/  BRA.U UP3, `(.L_x_75) ;  /* 0xfffffffd03507547 */ /* 0x000fea000b83ffff */
.L_x_72:
[----:B--2---:R-:W-:Y:S01]  /*3e40*/  UIADD3 UR4, UPT, UPT, UR30, 0x1, URZ ;  /* 0x000000011e047890 */ /* 0x004fe2000fffe0ff */
[C---:B------:R-:W-:Y:S01]  /*3e50*/  ISETP.NE.AND P0, PT, R10.reuse, 0x2, PT ;  /* 0x000000020a00780c */ /* 0x040fe20003f05270 */
[----:B------:R-:W-:Y:S02]  /*3e60*/  UIADD3 UR5, UPT, UPT, UR31, 0x110, URZ ;  /* 0x000001101f057890 */ /* 0x000fe4000fffe0ff */
[----:B------:R-:W-:Y:S01]  /*3e70*/  UISETP.NE.AND UP0, UPT, UR4, 0x4, UPT ;  /* 0x000000040400788c */ /* 0x000fe2000bf05270 */
[----:B-1----:R-:W-:Y:S02]  /*3e80*/  SEL R0, RZ, 0x1, P0 ;  /* 0x00000001ff007807 */ /* 0x002fe40000000000 */
[----:B------:R-:W-:Y:S01]  /*3e90*/  SEL R10, R10, RZ, P0 ;  /* 0x000000ff0a0a7207 */ /* 0x000fe20000000000 */
[----:B------:R-:W-:Y:S01]  /*3ea0*/  USEL UR6, URZ, 0x1, UP0 ;  /* 0x00000001ff067887 */ /* 0x000fe20008000000 */
[----:B------:R-:W-:Y:S01]  /*3eb0*/  LOP3.LUT R9, R9, R0, RZ, 0x3c, !PT ;  /* 0x0000000009097212 */ /* 0x000fe200078e3cff */
[----:B------:R-:W-:Y:S01]  /*3ec0*/  USEL UR30, UR4, URZ, UP0 ;  /* 0x000000ff041e7287 */ /* 0x000fe20008000000 */
[----:B------:R1:W-:Y:S03]  /*3ed0*/  UTCBAR [UR5], URZ ;  /* 0x000000ff050073e9 */ /* 0x0003e600080000ff */
[----:B------:R-:W-:Y:S01]  /*3ee0*/  LOP3.LUT R11, R11, UR6, RZ, 0x3c, !PT ;  /* 0x000000060b0b7c12 */ /* 0x000fe2000f8e3cff */
[----:B------:R-:W-:Y:S07]  /*3ef0*/  @P1 BRA `(.L_x_76) ;  /* 0xfffffff800881947 */ /* 0x000fee000383ffff */
[----:B------:R-:W2:Y:S01]  /*3f00*/  S2UR UR8, SR_CgaCtaId ;  /* 0x00000000000879c3 */ /* 0x000ea20000008800 */
[----:B------:R-:W-:Y:S01]  /*3f10*/  ELECT P0, URZ, PT ;  /* 0x0000000000ff782f */ /* 0x000fe20003800000 */
[----:B------:R-:W-:Y:S01]  /*3f20*/  IMAD.MOV.U32 R0, RZ, RZ, 0x1 ;  /* 0x00000001ff007424 */ /* 0x000fe200078e00ff */
[----:B------:R-:W-:Y:S01]  /*3f30*/  UIADD3 UR26, UPT, UPT, UR26, 0x130, URZ ;  /* 0x000001301a1a7890 */ /* 0x000fe2000fffe0ff */
[----:B------:R-:W-:Y:S01]  /*3f40*/  SHF.L.U32 R2, R11, 0x1f, RZ ;  /* 0x0000001f0b027819 */ /* 0x000fe200000006ff */
[----:B------:R-:W-:-:S03]  /*3f50*/  UMOV UR4, 0x40 ;  /* 0x0000004000047882 */ /* 0x000fc60000000000 */
[----:B------:R-:W-:Y:S01]  /*3f60*/  UVIRTCOUNT.DEALLOC.SMPOOL 0x80 ;  /* 0x000000800000784c */ /* 0x000fe20000000000 */
[----:B--2---:R-:W-:Y:S02]  /*3f70*/  ULEA UR8, UR8, UR4, 0x18 ;  /* 0x0000000408087291 */ /* 0x004fe4000f8ec0ff */
[----:B------:R-:W-:-:S07]  /*3f80*/  ULEA UR4, UR30, UR26, 0x3 ;  /* 0x0000001a1e047291 */ /* 0x000fce000f8e18ff */
[----:B------:R2:W-:Y:S02]  /*3f90*/  @P0 STS.U8 [UR8+0x1c], R0 ;  /* 0x00001c00ff000988 */ /* 0x0005e40008000008 */
[----:B------:R-:W4:Y:S02]  /*3fa0*/  SYNCS.PHASECHK.TRANS64.TRYWAIT P0, [UR4], R2 ;  /* 0x00000002ff0075a7 */ /* 0x000f240008001104 */
[----:B--2-4-:R-:W-:Y:S05]  /*3fb0*/  @!P0 BRA `(.L_x_77) ;  /* 0x0000003400c48947 */ /* 0x014fea0003800000 */
.L_x_150:
[----:B------:R-:W-:-:S04]  /*3fc0*/  UIADD3 UR4, UPT, UPT, UR30, 0x1, URZ ;  /* 0x000000011e047890 */ /* 0x000fc8000fffe0ff */
[----:B------:R-:W-:-:S04]  /*3fd0*/  UISETP.NE.AND UP0, UPT, UR4, 0x4, UPT ;  /* 0x000000040400788c */ /* 0x000fc8000bf05270 */
[----:B------:R-:W-:Y:S02]  /*3fe0*/  USEL UR6, URZ, 0x1, UP0 ;  /* 0x00000001ff067887 */ /* 0x000fe40008000000 */
[----:B------:R-:W-:-:S04]  /*3ff0*/  USEL UR4, UR4, URZ, UP0 ;  /* 0x000000ff04047287 */ /* 0x000fc80008000000 */
[----:B-1----:R-:W-:Y:S01]  /*4000*/  ULEA UR5, UR4, UR26, 0x3 ;  /* 0x0000001a04057291 */ /* 0x002fe2000f8e18ff */
[----:B--2---:R-:W-:-:S04]  /*4010*/  LOP3.LUT R2, R11, UR6, RZ, 0x3c, !PT ;  /* 0x000000060b027c12 */ /* 0x004fc8000f8e3cff */
[----:B------:R-:W-:-:S04]  /*4020*/  SHF.L.U32 R3, R2, 0x1f, RZ ;  /* 0x0000001f02037819 */ /* 0x000fc800000006ff */
[----:B------:R-:W1:Y:S02]  /*4030*/  SYNCS.PHASECHK.TRANS64.TRYWAIT P0, [UR5], R3 ;  /* 0x00000003ff0075a7 */ /* 0x000e640008001105 */
[----:B-1----:R-:W-:Y:S05]  /*4040*/  @!P0 BRA `(.L_x_78) ;  /* 0x0000003400b88947 */ /* 0x002fea0003800000 */
.L_x_152:
        /* <DEDUP_REMOVED lines=9> */
.L_x_154:
[----:B------:R-:W-:-:S04]  /*40e0*/  UIADD3 UR4, UPT, UPT, UR4, 0x1, URZ ;  /* 0x0000000104047890 */ /* 0x000fc8000fffe0ff */
[----:B------:R-:W-:-:S04]  /*40f0*/  UISETP.NE.AND UP0, UPT, UR4, 0x4, UPT ;  /* 0x000000040400788c */ /* 0x000fc8000bf05270 */
[----:B------:R-:W-:Y:S02]  /*4100*/  USEL UR5, URZ, 0x1, UP0 ;  /* 0x00000001ff057887 */ /* 0x000fe40008000000 */
[----:B------:R-:W-:-:S04]  /*4110*/  USEL UR4, UR4, URZ, UP0 ;  /* 0x000000ff04047287 */ /* 0x000fc80008000000 */
[----:B------:R-:W-:Y:S01]  /*4120*/  ULEA UR4, UR4, UR26, 0x3 ;  /* 0x0000001a04047291 */ /* 0x000fe2000f8e18ff */
[----:B------:R-:W-:-:S04]  /*4130*/  LOP3.LUT R2, R2, UR5, RZ, 0x3c, !PT ;  /* 0x0000000502027c12 */ /* 0x000fc8000f8e3cff */
[----:B------:R-:W-:-:S04]  /*4140*/  SHF.L.U32 R2, R2, 0x1f, RZ ;  /* 0x0000001f02027819 */ /* 0x000fc800000006ff */
[----:B------:R-:W2:Y:S02]  /*4150*/  SYNCS.PHASECHK.TRANS64.TRYWAIT P0, [UR4], R2 ;  /* 0x00000002ff0075a7 */ /* 0x000ea40008001104 */
[----:B--2---:R-:W-:Y:S05]  /*4160*/  @!P0 BRA `(.L_x_80) ;  /* 0x0000003400a08947 */ /* 0x004fea0003800000 */
.L_x_156:
[----:B------:R-:W-:Y:S01]  /*4170*/  NOP ;  /* 0x0000000000007918 */ /* 0x000fe20000000000 */
[----:B-1----:R-:W1:Y:S01]  /*4180*/  LDS R0, [UR8+0x14] ;  /* 0x00001408ff007984 */ /* 0x002e620008000800 */
[----:B------:R-:W-:Y:S01]  /*4190*/  ULOP3.LUT UR4, UR42, 0xffff, URZ, 0xc0, !UPT ;  /* 0x0000ffff2a047892 */ /* 0x000fe2000f8ec0ff */
[----:B------:R-:W-:Y:S01]  /*41a0*/  UMOV UR5, 0xffff ;  /* 0x0000ffff00057882 */ /* 0x000fe20000000000 */
[----:B------:R-:W-:Y:S02]  /*41b0*/  UMOV UR6, 0x1 ;  /* 0x0000000100067882 */ /* 0x000fe40000000000 */
[----:B------:R-:W-:-:S04]  /*41c0*/  USHF.R.U32.HI UR4, URZ, 0x5, UR4 ;  /* 0x00000005ff047899 */ /* 0x000fc80008011604 */
[----:B------:R-:W-:Y:S02]  /*41d0*/  USHF.L.U32 UR5, UR5, UR4, URZ ;  /* 0x0000000405057299 */ /* 0x000fe400080006ff */
[----:B------:R-:W-:-:S04]  /*41e0*/  USHF.L.U32 UR4, UR6, UR4, URZ ;  /* 0x0000000406047299 */ /* 0x000fc800080006ff */
[----:B-1----:R-:W-:-:S04]  /*41f0*/  LOP3.LUT R0, R0, UR5, RZ, 0xc0, !PT ;  /* 0x0000000500007c12 */ /* 0x002fc8000f8ec0ff */
[----:B------:R-:W-:-:S13]  /*4200*/  ISETP.NE.AND P0, PT, R0, UR5, PT ;  /* 0x0000000500007c0c */ /* 0x000fda000bf05270 */
[----:B------:R-:W-:Y:S05]  /*4210*/  @P0 BRA `(.L_x_81) ;  /* 0x0000000000580947 */ /* 0x000fea0003800000 */
[----:B------:R-:W1:Y:S02]  /*4220*/  LDS R0, [UR8+0x18] ;  /* 0x00001808ff007984 */ /* 0x000e640008000800 */
[----:B-1----:R-:W-:-:S04]  /*4230*/  LOP3.LUT R0, R0, UR4, RZ, 0xc0, !PT ;  /* 0x0000000400007c12 */ /* 0x002fc8000f8ec0ff */
[----:B------:R-:W-:-:S13]  /*4240*/  ISETP.NE.AND P0, PT, R0, UR4, PT ;  /* 0x0000000400007c0c */ /* 0x000fda000bf05270 */
[----:B------:R-:W-:Y:S05]  /*4250*/  @P0 BRA `(.L_x_82) ;  /* 0x00000000003c0947 */ /* 0x000fea0003800000 */
[----:B------:R-:W1:Y:S01]  /*4260*/  S2R R2, SR_LANEID ;  /* 0x0000000000027919 */ /* 0x000e620000000000 */
[----:B------:R-:W-:-:S06]  /*4270*/  ULOP3.LUT UR5, URZ, UR5, URZ, 0x33, !UPT ;  /* 0x00000005ff057292 */ /* 0x000fcc000f8e33ff */
[----:B------:R-:W-:-:S04]  /*4280*/  IMAD.U32 R0, RZ, RZ, UR5 ;  /* 0x00000005ff007e24 */ /* 0x000fc8000f8e00ff */
[----:B------:R2:W4:Y:S02]  /*4290*/  REDUX UR7, R0 ;  /* 0x00000000000773c4 */ /* 0x0005240000000000 */
[----:B------:R1:W-:Y:S01]  /*42a0*/  UTCATOMSWS.AND URZ, UR5 ;  /* 0x0000000500ff79e3 */ /* 0x0003e20008000000 */
[----:B--2---:R-:W-:Y:S01]  /*42b0*/  LOP3.LUT R0, RZ, UR4, RZ, 0x33, !PT ;  /* 0x00000004ff007c12 */ /* 0x004fe2000f8e33ff */
[----:B------:R-:W-:Y:S02]  /*42c0*/  VOTEU.ANY UR4, UPT, PT ;  /* 0x0000000000047886 */ /* 0x000fe400038e0100 */
[----:B------:R-:W-:Y:S02]  /*42d0*/  UFLO.U32 UR4, UR4 ;  /* 0x00000004000472bd */ /* 0x000fe400080e0000 */
[----:B------:R-:W2:Y:S04]  /*42e0*/  REDUX UR6, R0 ;  /* 0x00000000000673c4 */ /* 0x000ea80000000000 */
[----:B-1----:R-:W-:-:S02]  /*42f0*/  ISETP.EQ.U32.AND P0, PT, R2, UR4, PT ;  /* 0x0000000402007c0c */ /* 0x002fc4000bf02070 */
[----:B----4-:R-:W-:-:S11]  /*4300*/  MOV R2, UR7 ;  /* 0x0000000700027c02 */ /* 0x010fd60008000f00 */
[----:B------:R1:W-:Y:S01]  /*4310*/  @P0 ATOMS.AND RZ, [UR8+0x14], R2 ;  /* 0x00001402ffff098c */ /* 0x0003e2000a800008 */
[----:B--2---:R-:W-:-:S05]  /*4320*/  IMAD.U32 R0, RZ, RZ, UR6 ;  /* 0x00000006ff007e24 */ /* 0x004fca000f8e00ff */
[----:B------:R1:W-:Y:S01]  /*4330*/  @P0 ATOMS.AND RZ, [UR8+0x18], R0 ;  /* 0x00001800ffff098c */ /* 0x0003e2000a800008 */
[----:B------:R-:W-:Y:S05]  /*4340*/  BRA `(.L_x_83) ;  /* 0x0000000000147947 */ /* 0x000fea0003800000 */
.L_x_82:
[----:B------:R-:W-:Y:S02]  /*4350*/  MOV R2, 0x4370 ;  /* 0x0000437000027802 */ /* 0x000fe40000000f00 */
[----:B---3-5:R-:W-:Y:S05]  /*4360*/  CALL.REL.NOINC `($__internal_0_$__cuda_sm10x_tcgen05_guardrail_trap_col_being_dealloced_not_returned_by_alloc) ;  /* 0x0000003400bc7944 */ /* 0x028fea0003c00000 */
[----:B------:R-:W-:Y:S05]  /*4370*/  BRA `(.L_x_83) ;  /* 0x0000000000087947 */ /* 0x000fea0003800000 */
.L_x_81:
[----:B------:R-:W-:Y:S02]  /*4380*/  MOV R2, 0x43a0 ;  /* 0x000043a000027802 */ /* 0x000fe40000000f00 */
[----:B---3-5:R-:W-:Y:S05]  /*4390*/  CALL.REL.NOINC `($__internal_2_$__cuda_sm10x_tcgen05_guardrail_trap_unallocated_columns_being_dealloced) ;  /* 0x0000003400c87944 */ /* 0x028fea0003c00000 */
.L_x_83:
[----:B------:R-:W-:Y:S01]  /*43a0*/  NOP ;  /* 0x0000000000007918 */ /* 0x000fe20000000000 */
[----:B------:R-:W-:Y:S05]  /*43b0*/  EXIT ;  /* 0x000000000000794d */ /* 0x000fea0003800000 */
.L_x_65:
[----:B------:R-:W-:-:S09]  /*43c0*/  UISETP.NE.OR UP0, UPT, UR22, 0x3, !UP3 ;  /* 0x000000031600788c */ /* 0x000fd2000df05670 */
[----:B------:R-:W-:Y:S05]  /*43d0*/  BRA.U UP0, `(.L_x_84) ;  /* 0x0000000d00087547 */ /* 0x000fea000b800000 */
[----:B------:R-:W1:Y:S01]  /*43e0*/  LDCU UR26, c[0x0][0x370] ;  /* 0x00006e00ff1a77ac */ /* 0x000e620008000800 */
[----:B------:R-:W2:Y:S01]  /*43f0*/  LDC.64 R16, c[0x0][0x348] ;  /* 0x0000d200ff107b82 */ /* 0x000ea20000000a00 */
[----:B------:R-:W-:Y:S02]  /*4400*/  HFMA2 R13, -RZ, RZ, 0, 0 ;  /* 0x00000000ff0d7431 */ /* 0x000fe400000001ff */
[----:B------:R-:W-:Y:S01]  /*4410*/  IMAD.MOV.U32 R15, RZ, RZ, 0x1 ;  /* 0x00000001ff0f7424 */ /* 0x000fe200078e00ff */
[----:B------:R-:W1:Y:S01]  /*4420*/  LDCU.128 UR28, c[0x0][0xb10] ;  /* 0x00016200ff1c77ac */ /* 0x000e620008000c00 */
[----:B------:R-:W-:Y:S01]  /*4430*/  IMAD.MOV.U32 R14, RZ, RZ, RZ ;  /* 0x000000ffff0e7224 */ /* 0x000fe200078e00ff */
[----:B------:R-:W-:Y:S01]  /*4440*/  MOV R12, 0x1000 ;  /* 0x00001000000c7802 */ /* 0x000fe20000000f00 */
[----:B------:R-:W3:Y:S01]  /*4450*/  LDCU UR25, c[0x0][0x374] ;  /* 0x00006e80ff1977ac */ /* 0x000ee20008000800 */
[----:B------:R-:W4:Y:S01]  /*4460*/  LDC.64 R2, c[0x0][0x888] ;  /* 0x00022200ff027b82 */ /* 0x000f220000000a00 */
[----:B------:R-:W3:Y:S01]  /*4470*/  LDCU UR16, c[0x0][0xb0c] ;  /* 0x00016180ff1077ac */ /* 0x000ee20008000800 */
[----:B------:R-:W2:Y:S06]  /*4480*/  LDCU UR35, c[0x0][0xb20] ;  /* 0x00016400ff2377ac */ /* 0x000eac0008000800 */
[----:B------:R-:W4:Y:S01]  /*4490*/  LDC.64 R4, c[0x0][0x890] ;  /* 0x00022400ff047b82 */ /* 0x000f220000000a00 */
[----:B------:R-:W2:Y:S01]  /*44a0*/  LDCU UR4, c[0x0][0xb30] ;  /* 0x00016600ff0477ac */ /* 0x000ea20008000800 */
[----:B------:R-:W-:Y:S01]  /*44b0*/  UMOV UR17, 0x400 ;  /* 0x0000040000117882 */ /* 0x000fe20000000000 */
[----:B-1----:R-:W-:-:S02]  /*44c0*/  UIMAD.WIDE.U32 UR32, UR26, UR28, URZ ;  /* 0x0000001c1a2072a5 */ /* 0x002fc4000f8e00ff */
[----:B---3--:R-:W-:Y:S02]  /*44d0*/  UIMAD.WIDE.U32 UR6, UR25, UR31, URZ ;  /* 0x0000001f190672a5 */ /* 0x008fe4000f8e00ff */
[----:B------:R-:W-:Y:S02]  /*44e0*/  ULEA UR17, UR48, UR17, 0x18 ;  /* 0x0000001130117291 */ /* 0x000fe4000f8ec0ff */
[----:B------:R-:W-:Y:S02]  /*44f0*/  UPLOP3.LUT UP3, UPT, UPT, UPT, UPT, 0x40, 0x4 ;  /* 0x000000000004789c */ /* 0x000fe40003f6e870 */
[----:B------:R-:W-:Y:S01]  /*4500*/  UIADD3 UR5, UPT, UPT, UR17, 0xd0, URZ ;  /* 0x000000d011057890 */ /* 0x000fe2000fffe0ff */
[----:B------:R-:W-:Y:S01]  /*4510*/  UMOV UR32, UR33 ;  /* 0x0000002100207c82 */ /* 0x000fe20008000000 */
[----:B------:R-:W-:Y:S01]  /*4520*/  UMOV UR27, UR7 ;  /* 0x00000007001b7c82 */ /* 0x000fe20008000000 */
[----:B------:R-:W-:Y:S02]  /*4530*/  UISETP.GE.AND UP0, UPT, UR40, 0x1, UPT ;  /* 0x000000012800788c */ /* 0x000fe4000bf06270 */
[----:B------:R-:W-:Y:S01]  /*4540*/  UISETP.NE.AND UP4, UPT, UR40, 0x1, UPT ;  /* 0x000000012800788c */ /* 0x000fe2000bf85270 */
[----:B------:R-:W1:Y:S01]  /*4550*/  LDCU.64 UR14, c[0x0][0xb28] ;  /* 0x00016500ff0e77ac */ /* 0x000e620008000a00 */
[----:B------:R-:W-:-:S02]  /*4560*/  UISETP.NE.AND UP6, UPT, UR16, 0x1, UPT ;  /* 0x000000011000788c */ /* 0x000fc4000bfc5270 */
[----:B------:R-:W-:Y:S02]  /*4570*/  UISETP.NE.AND UP5, UPT, UR30, 0x1, UPT ;  /* 0x000000011e00788c */ /* 0x000fe4000bfa5270 */
[----:B------:R-:W-:Y:S02]  /*4580*/  UPRMT UR48, UR48, 0x654, UR5 ;  /* 0x0000065430307896 */ /* 0x000fe40008000005 */
[----:B------:R-:W-:Y:S02]  /*4590*/  USHF.R.U32.HI UR32, URZ, UR29, UR32 ;  /* 0x0000001dff207299 */ /* 0x000fe40008011620 */
[----:B--2---:R-:W-:Y:S02]  /*45a0*/  USHF.R.U32.HI UR27, URZ, UR35, UR27 ;  /* 0x00000023ff1b7299 */ /* 0x004fe4000801161b */
[----:B------:R-:W-:-:S11]  /*45b0*/  UISETP.NE.AND UP2, UPT, UR4, 0x1, UPT ;  /* 0x000000010400788c */ /* 0x000fd6000bf45270 */
.L_x_92:
[C---:B------:R-:W-:Y:S02]  /*45c0*/  LEA R7, R14.reuse, UR17, 0x3 ;  /* 0x000000110e077c11 */ /* 0x040fe4000f8e18ff */
[----:B------:R-:W-:Y:S02]  /*45d0*/  SHF.L.U32 R0, R13, 0x1f, RZ ;  /* 0x0000001f0d007819 */ /* 0x000fe400000006ff */
[----:B------:R-:W-:Y:S02]  /*45e0*/  LEA R8, R14, UR17, 0x4 ;  /* 0x000000110e087c11 */ /* 0x000fe4000f8e20ff */
[----:B--2---:R-:W2:Y:S02]  /*45f0*/  SYNCS.PHASECHK.TRANS64.TRYWAIT P0, [R7+URZ+0xf0], R0 ;  /* 0x0000f000070075a7 */ /* 0x004ea400080011ff */
[----:B--2---:R-:W-:Y:S05]  /*4600*/  @!P0 BRA `(.L_x_85) ;  /* 0x0000003000908947 */ /* 0x004fea0003800000 */
.L_x_157:
[----:B------:R-:W3:Y:S01]  /*4610*/  LDS.128 R8, [R8+0x180] ;  /* 0x0001800008087984 */ /* 0x000ee20000000c00 */
[----:B------:R-:W-:Y:S01]  /*4620*/  UISETP.GE.AND UP0, UPT, UR40, 0x1, UPT ;  /* 0x000000012800788c */ /* 0x000fe2000bf06270 */
[----:B------:R-:W-:Y:S01]  /*4630*/  @!PT LDS RZ, [RZ] ;  /* 0x00000000fffff984 */ /* 0x000fe20000000800 */
[----:B------:R-:W-:Y:S01]  /*4640*/  @!PT LDS RZ, [RZ] ;  /* 0x00000000fffff984 */ /* 0x000fe20000000800 */
[----:B------:R-:W-:Y:S01]  /*4650*/  @!PT LDS RZ, [RZ] ;  /* 0x00000000fffff984 */ /* 0x000fe20000000800 */
[----:B------:R-:W-:Y:S01]  /*4660*/  @!PT LDS RZ, [RZ] ;  /* 0x00000000fffff984 */ /* 0x000fe20000000800 */
[----:B------:R1:W-:Y:S06]  /*4670*/  MEMBAR.ALL.CTA ;  /* 0x0000000000007992 */ /* 0x0003ec0000008000 */
[----:B-1----:R-:W1:Y:S01]  /*4680*/  FENCE.VIEW.ASYNC.S ;  /* 0x00000000000073c6 */ /* 0x002e620000000000 */
[----:B---3--:R-:W-:Y:S11]  /*4690*/  LOP3.LUT P0, RZ, R10, 0x1, RZ, 0xc0, !PT ;  /* 0x000000010aff7812 */ /* 0x008ff6000780c0ff */
[----:B------:R-:W-:Y:S02]  /*46a0*/  @!UPT UIADD3 URZ, UPT, UPT, URZ, URZ, URZ ;  /* 0x000000fffffff290 */ /* 0x000fe4000fffe0ff */
[----:B-1----:R-:W-:Y:S01]  /*46b0*/  VOTEU.ANY UP1, P0 ;  /* 0x0000000000ff7886 */ /* 0x002fe20000020100 */
[----:B------:R-:W-:Y:S11]  /*46c0*/  PLOP3.LUT P0, PT, PT, PT, UP1, 0x80, 0x8 ;  /* 0x000000000008781c */ /* 0x000ff60003f0f018 */
[----:B------:R-:W-:Y:S02]  /*46d0*/  @!UPT UIADD3 URZ, UPT, UPT, URZ, URZ, URZ ;  /* 0x000000fffffff290 */ /* 0x000fe4000fffe0ff */
[----:B--2---:R-:W-:Y:S02]  /*46e0*/  @P0 SHF.R.U32.HI R0, RZ, 0x10, R9 ;  /* 0x00000010ff000819 */ /* 0x004fe40000011609 */
[----:B------:R-:W-:Y:S02]  /*46f0*/  @P0 MOV R6, R8 ;  /* 0x0000000800060202 */ /* 0x000fe40000000f00 */
[----:B------:R-:W-:Y:S01]  /*4700*/  @P0 R2UR UR4, R0 ;  /* 0x00000000000402ca */ /* 0x000fe200000e0000 */
[----:B------:R-:W-:Y:S01]  /*4710*/  VIADD R0, R7, 0x100 ;  /* 0x0000010007007836 */ /* 0x000fe20000000000 */
[----:B------:R-:W-:Y:S02]  /*4720*/  @P0 LOP3.LUT R8, R9, 0xffff, RZ, 0xc0, !PT ;  /* 0x0000ffff09080812 */ /* 0x000fe400078ec0ff */
[----:B------:R-:W-:Y:S02]  /*4730*/  @P0 R2UR UR6, R6 ;  /* 0x00000000060602ca */ /* 0x000fe400000e0000 */
[----:B------:R-:W-:Y:S02]  /*4740*/  PRMT R0, RZ, 0x654, R0 ;  /* 0x00000654ff007816 */ /* 0x000fe40000000000 */
[----:B------:R-:W-:Y:S02]  /*4750*/  @P0 R2UR UR5, R8 ;  /* 0x00000000080502ca */ /* 0x000fe400000e0000 */
[----:B------:R1:W-:Y:S03]  /*4760*/  SYNCS.ARRIVE.TRANS64.RED.A1T0 RZ, [R0+URZ], RZ ;  /* 0x000000ff00ff79a7 */ /* 0x0003e600081004ff */
[----:B------:R-:W-:Y:S04]  /*4770*/  @UP1 UMOV UR24, UR4 ;  /* 0x0000000400181c82 */ /* 0x000fe80008000000 */
[----:B------:R-:W-:Y:S04]  /*4780*/  @UP1 UMOV UR13, UR6 ;  /* 0x00000006000d1c82 */ /* 0x000fe80008000000 */
[----:B------:R-:W-:Y:S01]  /*4790*/  @UP1 UMOV UR7, UR5 ;  /* 0x0000000500071c82 */ /* 0x000fe20008000000 */
[----:B------:R-:W-:Y:S05]  /*47a0*/  BRA.U !UP0, `(.L_x_86) ;  /* 0x0000000108a47547 */ /* 0x000fea000b800000 */
[----:B------:R-:W-:Y:S02]  /*47b0*/  UIMAD.WIDE.U32 UR10, UR7, UR31, URZ ;  /* 0x0000001f070a72a5 */ /* 0x000fe4000f8e00ff */
[----:B------:R-:W-:Y:S02]  /*47c0*/  UIMAD.WIDE.U32 UR18, UR13, UR28, URZ ;  /* 0x0000001c0d1272a5 */ /* 0x000fe4000f8e00ff */
[----:B------:R-:W-:Y:S02]  /*47d0*/  USEL UR4, UR25, UR27, !UP5 ;  /* 0x0000001b19047287 */ /* 0x000fe4000e800000 */
[----:B------:R-:W-:Y:S02]  /*47e0*/  USEL UR8, UR26, UR32, !UP6 ;  /* 0x000000201a087287 */ /* 0x000fe4000f000000 */
[----:B------:R-:W-:Y:S02]  /*47f0*/  UIMAD.WIDE.U32 UR20, UR4, UR14, URZ ;  /* 0x0000000e041472a5 */ /* 0x000fe4000f8e00ff */
[----:B------:R-:W-:Y:S01]  /*4800*/  UIMAD.WIDE.U32 UR22, UR8, UR14, URZ ;  /* 0x0000000e081672a5 */ /* 0x000fe2000f8e00ff */
[----:B------:R-:W-:Y:S02]  /*4810*/  UMOV UR5, UR11 ;  /* 0x0000000b00057c82 */ /* 0x000fe40008000000 */
[----:B------:R-:W-:Y:S03]  /*4820*/  USHF.R.U32.HI UR6, URZ, UR35, UR5 ;  /* 0x00000023ff067299 */ /* 0x000fe60008011605 */
[----:B------:R-:W-:Y:S01]  /*4830*/  UMOV UR5, UR19 ;  /* 0x0000001300057c82 */ /* 0x000fe20008000000 */
[----:B------:R-:W-:Y:S02]  /*4840*/  USEL UR6, UR7, UR6, !UP5 ;  /* 0x0000000607067287 */ /* 0x000fe4000e800000 */
[----:B------:R-:W-:Y:S02]  /*4850*/  USHF.R.U32.HI UR9, URZ, UR29, UR5 ;  /* 0x0000001dff097299 */ /* 0x000fe40008011605 */
[----:B------:R-:W-:Y:S01]  /*4860*/  UIMAD.WIDE.U32 UR10, UR6, UR14, URZ ;  /* 0x0000000e060a72a5 */ /* 0x000fe2000f8e00ff */
[----:B------:R-:W-:Y:S02]  /*4870*/  UMOV UR5, UR21 ;  /* 0x0000001500057c82 */ /* 0x000fe40008000000 */
[----:B------:R-:W-:Y:S03]  /*4880*/  @UP4 USHF.R.U32.HI UR4, URZ, UR15, UR5 ;  /* 0x0000000fff044299 */ /* 0x000fe60008011605 */
[----:B------:R-:W-:Y:S01]  /*4890*/  UMOV UR5, UR23 ;  /* 0x0000001700057c82 */ /* 0x000fe20008000000 */
[----:B------:R-:W-:Y:S02]  /*48a0*/  UIMAD UR4, UR40, UR4, URZ ;  /* 0x00000004280472a4 */ /* 0x000fe4000f8e02ff */
[----:B------:R-:W-:Y:S02]  /*48b0*/  @UP4 USHF.R.U32.HI UR8, URZ, UR15, UR5 ;  /* 0x0000000fff084299 */ /* 0x000fe40008011605 */
[----:B------:R-:W-:Y:S02]  /*48c0*/  USEL UR5, UR13, UR9, !UP6 ;  /* 0x000000090d057287 */ /* 0x000fe4000f000000 */
[----:B------:R-:W-:Y:S02]  /*48d0*/  UIMAD UR9, UR40, UR8, URZ ;  /* 0x00000008280972a4 */ /* 0x000fe4000f8e02ff */
[----:B------:R-:W-:Y:S03]  /*48e0*/  UISETP.GE.AND UP0, UPT, UR6, UR4, UPT ;  /* 0x000000040600728c */ /* 0x000fe6000bf06270 */
[----:B------:R-:W-:Y:S01]  /*48f0*/  UMOV UR4, UR11 ;  /* 0x0000000b00047c82 */ /* 0x000fe20008000000 */
[----:B------:R-:W-:Y:S02]  /*4900*/  UISETP.GE.OR UP0, UPT, UR5, UR9, UP0 ;  /* 0x000000090500728c */ /* 0x000fe40008706670 */
[----:B------:R-:W-:Y:S02]  /*4910*/  USHF.R.U32.HI UR4, URZ, UR15, UR4 ;  /* 0x0000000fff047299 */ /* 0x000fe40008011604 */
[----:B------:R-:W-:Y:S02]  /*4920*/  UIMAD.WIDE.U32 UR10, UR5, UR14, URZ ;  /* 0x0000000e050a72a5 */ /* 0x000fe4000f8e00ff */
[----:B------:R-:W-:Y:S04]  /*4930*/  USEL UR12, UR6, UR4, !UP4 ;  /* 0x00000004060c7287 */ /* 0x000fe8000e000000 */
[----:B------:R-:W-:Y:S01]  /*4940*/  UIADD3 UR9, UPT, UPT, -UR12, URZ, URZ ;  /* 0x000000ff0c097290 */ /* 0x000fe2000fffe1ff */
[----:B------:R-:W-:Y:S02]  /*4950*/  @!UP0 UMOV UR4, UR11 ;  /* 0x0000000b00048c82 */ /* 0x000fe40008000000 */
[----:B------:R-:W-:Y:S02]  /*4960*/  @!UP0 USHF.R.U32.HI UR4, URZ, UR15, UR4 ;  /* 0x0000000fff048299 */ /* 0x000fe40008011604 */
[----:B------:R-:W-:Y:S02]  /*4970*/  UIMAD UR9, UR40, UR9, UR6 ;  /* 0x00000009280972a4 */ /* 0x000fe4000f8e0206 */
[----:B------:R-:W-:Y:S04]  /*4980*/  @!UP0 USEL UR4, UR5, UR4, !UP4 ;  /* 0x0000000405048287 */ /* 0x000fe8000e000000 */
[----:B------:R-:W-:Y:S02]  /*4990*/  @!UP0 UIMAD UR9, UR8, UR9, UR4 ;  /* 0x00000009080982a4 */ /* 0x000fe4000f8e0204 */
[----:B------:R-:W-:Y:S02]  /*49a0*/  @!UP0 UIADD3 UR10, UPT, UPT, UR12, -UR4, URZ ;  /* 0x800000040c0a8290 */ /* 0x000fe4000fffe0ff */
[----:B------:R-:W-:Y:S02]  /*49b0*/  UIADD3 UR4, UPT, UPT, -UR5, URZ, URZ ;  /* 0x000000ff05047290 */ /* 0x000fe4000fffe1ff */
[----:B------:R-:W-:Y:S02]  /*49c0*/  UIADD3 UR8, UPT, UPT, -UR6, URZ, URZ ;  /* 0x000000ff06087290 */ /* 0x000fe4000fffe1ff */
[----:B------:R-:W-:Y:S02]  /*49d0*/  @!UP0 UIMAD UR6, UR10, UR40, UR5 ;  /* 0x000000280a0682a4 */ /* 0x000fe4000f8e0205 */
[----:B------:R-:W-:Y:S02]  /*49e0*/  UIMAD UR13, UR16, UR4, UR13 ;  /* 0x00000004100d72a4 */ /* 0x000fe4000f8e020d */
[----:B------:R-:W-:Y:S01]  /*49f0*/  UIMAD UR7, UR30, UR8, UR7 ;  /* 0x000000081e0772a4 */ /* 0x000fe2000f8e0207 */
[----:B------:R-:W-:Y:S02]  /*4a00*/  @!UP0 UMOV UR5, UR9 ;  /* 0x0000000900058c82 */ /* 0x000fe40008000000 */
[----:B------:R-:W-:Y:S02]  /*4a10*/  UIMAD UR13, UR5, UR16, UR13 ;  /* 0x00000010050d72a4 */ /* 0x000fe4000f8e020d */
[----:B------:R-:W-:Y:S11]  /*4a20*/  UIMAD UR7, UR6, UR30, UR7 ;  /* 0x0000001e060772a4 */ /* 0x000ff6000f8e0207 */
[----:B------:R-:W-:Y:S01]  /*4a30*/  @!UPT UIADD3 URZ, UPT, UPT, URZ, URZ, URZ ;  /* 0x000000fffffff290 */ /* 0x000fe2000fffe0ff */
.L_x_86:
[----:B------:R-:W2:Y:S01]  /*4a40*/  @!UP2 LDCU.128 UR20, c[0x0][0xb10] ;  /* 0x00016200ff14a7ac */ /* 0x000ea20008000c00 */
[C---:B----4-:R-:W-:Y:S02]  /*4a50*/  ISETP.NE.U32.AND P1, PT, R4.reuse, RZ, PT ;  /* 0x000000ff0400720c */ /* 0x050fe40003f25070 */
[----:B------:R-:W-:Y:S02]  /*4a60*/  ISETP.NE.U32.AND P0, PT, R4, RZ, PT ;  /* 0x000000ff0400720c */ /* 0x000fe40003f05070 */
[C---:B------:R-:W-:Y:S02]  /*4a70*/  ISETP.NE.AND.EX P1, PT, R5.reuse, RZ, PT, P1 ;  /* 0x000000ff0500720c */ /* 0x040fe40003f25310 */
[----:B------:R-:W-:Y:S01]  /*4a80*/  ISETP.NE.AND.EX P0, PT, R5, RZ, PT, P0 ;  /* 0x000000ff0500720c */ /* 0x000fe20003f05300 */
[----:B------:R-:W3:Y:S01]  /*4a90*/  @!UP2 LDCU UR5, c[0x0][0xb0c] ;  /* 0x00016180ff05a7ac */ /* 0x000ee20008000800 */
[----:B------:R-:W-:Y:S01]  /*4aa0*/  SHF.L.U32 R6, R15, 0x1f, RZ ;  /* 0x0000001f0f067819 */ /* 0x000fe200000006ff */
[----:B--2---:R-:W-:Y:S07]  /*4ab0*/  UIMAD.WIDE.U32 UR8, UR13, UR20, URZ ;  /* 0x000000140d0872a5 */ /* 0x004fee000f8e00ff */
[----:B------:R-:W-:Y:S01]  /*4ac0*/  @!UP2 UMOV UR4, UR9 ;  /* 0x000000090004ac82 */ /* 0x000fe20008000000 */
[----:B---3--:R-:W-:Y:S02]  /*4ad0*/  @!UP2 UISETP.NE.AND UP0, UPT, UR5, 0x1, UPT ;  /* 0x000000010500a88c */ /* 0x008fe4000bf05270 */
[----:B------:R-:W-:Y:S02]  /*4ae0*/  @!UP2 USHF.R.U32.HI UR4, URZ, UR21, UR4 ;  /* 0x00000015ff04a299 */ /* 0x000fe40008011604 */
[----:B------:R-:W-:Y:S02]  /*4af0*/  UIMAD.WIDE.U32 UR8, UR7, UR23, URZ ;  /* 0x00000017070872a5 */ /* 0x000fe4000f8e00ff */
[----:B------:R-:W-:Y:S02]  /*4b00*/  @!UP2 USEL UR10, UR13, UR4, !UP0 ;  /* 0x000000040d0aa287 */ /* 0x000fe4000c000000 */
[----:B------:R-:W-:Y:S03]  /*4b10*/  @!UP2 UISETP.NE.AND UP0, UPT, UR22, 0x1, UPT ;  /* 0x000000011600a88c */ /* 0x000fe6000bf05270 */
[----:B------:R-:W-:Y:S02]  /*4b20*/  @!UP2 UMOV UR6, UR9 ;  /* 0x000000090006ac82 */ /* 0x000fe40008000000 */
[----:B------:R-:W2:Y:S02]  /*4b30*/  @!UP2 LDCU UR4, c[0x0][0xb20] ;  /* 0x00016400ff04a7ac */ /* 0x000ea40008000800 */
[----:B--2---:R-:W-:Y:S04]  /*4b40*/  @!UP2 USHF.R.U32.HI UR6, URZ, UR4, UR6 ;  /* 0x00000004ff06a299 */ /* 0x004fe80008011606 */
[----:B------:R-:W-:Y:S04]  /*4b50*/  @!UP2 USEL UR6, UR7, UR6, !UP0 ;  /* 0x000000060706a287 */ /* 0x000fe8000c000000 */
[----:B------:R-:W-:Y:S02]  /*4b60*/  @!UP2 UIADD3 UR4, UPT, UPT, -UR10, UR6, URZ ;  /* 0x000000060a04a290 */ /* 0x000fe4000fffe1ff */
[----:B------:R-:W-:Y:S02]  /*4b70*/  @!UP2 UIADD3 UR6, UPT, UPT, UR10, -UR6, URZ ;  /* 0x800000060a06a290 */ /* 0x000fe4000fffe0ff */
[----:B------:R-:W-:Y:S02]  /*4b80*/  @!UP2 UIMAD UR13, UR4, UR5, UR13 ;  /* 0x00000005040da2a4 */ /* 0x000fe4000f8e020d */
[----:B------:R-:W-:Y:S01]  /*4b90*/  @!UP2 UIMAD UR7, UR6, UR22, UR7 ;  /* 0x000000160607a2a4 */ /* 0x000fe2000f8e0207 */
[----:B------:R-:W-:Y:S11]  /*4ba0*/  BRA.U UP3, `(.L_x_87) ;  /* 0x0000000103107547 */ /* 0x000ff6000b800000 */
[----:B------:R-:W-:Y:S04]  /*4bb0*/  MOV R7, UR34 ;  /* 0x0000002200077c02 */ /* 0x000fe80008000f00 */
[----:B------:R-:W-:Y:S04]  /*4bc0*/  SHF.L.U32 R7, R7, 0x1f, RZ ;  /* 0x0000001f07077819 */ /* 0x000fe800000006ff */
[----:B------:R-:W2:Y:S02]  /*4bd0*/  SYNCS.PHASECHK.TRANS64.TRYWAIT P2, [UR17+0xe8], R7 ;  /* 0x0000e807ff0075a7 */ /* 0x000ea40008041111 */
[----:B--2---:R-:W-:Y:S05]  /*4be0*/  @!P2 BRA `(.L_x_88) ;  /* 0x0000002c002ca947 */ /* 0x004fea0003800000 */
.L_x_87:
[----:B------:R-:W-:Y:S05]  /*4bf0*/  @!P1 BRA `(.L_x_89) ;  /* 0x0000000000309947 */ /* 0x000fea0003800000 */
[----:B------:R-:W-:Y:S01]  /*4c00*/  ISETP.NE.U32.AND P1, PT, R2, RZ, PT ;  /* 0x000000ff0200720c */ /* 0x000fe20003f25070 */
[----:B------:R-:W2:Y:S01]  /*4c10*/  LDCU.64 UR4, c[0x0][0x358] ;  /* 0x00006b00ff0477ac */ /* 0x000ea20008000a00 */
[----:B------:R-:W-:Y:S02]  /*4c20*/  IMAD.MOV.U32 R80, RZ, RZ, 0x1 ;  /* 0x00000001ff507424 */ /* 0x000fe400078e00ff */
[----:B------:R-:W-:Y:S11]  /*4c30*/  ISETP.NE.AND.EX P1, PT, R3, RZ, PT, P1 ;  /* 0x000000ff0300720c */ /* 0x000ff60003f25310 */
[----:B------:R-:W-:Y:S02]  /*4c40*/  @!UPT UIADD3 URZ, UPT, UPT, URZ, URZ, URZ ;  /* 0x000000fffffff290 */ /* 0x000fe4000fffe0ff */
[----:B------:R-:W3:Y:S01]  /*4c50*/  @P1 LDC.64 R8, c[0x0][0x888] ;  /* 0x00022200ff081b82 */ /* 0x000ee20000000a00 */
[----:B-1----:R-:W-:Y:S04]  /*4c60*/  @P1 IMAD R0, R4, UR36, RZ ;  /* 0x0000002404001c24 */ /* 0x002fe8000f8e02ff */
[----:B---3--:R-:W-:Y:S04]  /*4c70*/  @P1 IMAD.WIDE R8, R0, 0x4, R8 ;  /* 0x0000000400081825 */ /* 0x008fe800078e0208 */
[----:B------:R-:W-:Y:S01]  /*4c80*/  HFMA2 R0, -RZ, RZ, 0, 5.9604644775390625e-08 ;  /* 0x00000001ff007431 */ /* 0x000fe200000001ff */
[----:B--2--5:R2:W5:Y:S04]  /*4c90*/  @P1 LDG.E R39, desc[UR4][R8.64] ;  /* 0x0000000408271981 */ /* 0x024568000c1e1900 */
[----:B------:R-:W-:Y:S01]  /*4ca0*/  @!P1 PRMT R80, R0, 0x7610, R80 ;  /* 0x0000761000509816 */ /* 0x000fe20000000050 */
[----:B--2---:R-:W3:Y:S06]  /*4cb0*/  @!P1 LDC R39, c[0x0][0x880] ;  /* 0x00022000ff279b82 */ /* 0x004eec0000000800 */
.L_x_89:
[----:B---3-5:R-:W-:Y:S01]  /*4cc0*/  @!P0 ISETP.EQ.AND P1, PT, R39, RZ, PT ;  /* 0x000000ff2700820c */ /* 0x028fe20003f22270 */
[----:B------:R-:W-:Y:S01]  /*4cd0*/  @!UPT UIADD3 URZ, UPT, UPT, URZ, URZ, URZ ;  /* 0x000000fffffff290 */ /* 0x000fe2000fffe0ff */
[----:B------:R-:W-:Y:S11]  /*4ce0*/  @!P0 BRA `(.L_x_90) ;  /* 0x0000000000188947 */ /* 0x000ff60003800000 */
[----:B------:R-:W-:Y:S02]  /*4cf0*/  LOP3.LUT P0, RZ, R80, 0xff, RZ, 0xc0, !PT ;  /* 0x000000ff50ff7812 */ /* 0x000fe4000780c0ff */
[----:B------:R-:W-:Y:S04]  /*4d00*/  ISETP.NE.U32.AND P1, PT, R2, RZ, PT ;  /* 0x000000ff0200720c */ /* 0x000fe80003f25070 */
[----:B------:R-:W-:Y:S04]  /*4d10*/  ISETP.NE.AND.EX P1, PT, R3, RZ, PT, P1 ;  /* 0x000000ff0300720c */ /* 0x000fe80003f25310 */
[----:B------:R-:W-:Y:S03]  /*4d20*/  PLOP3.LUT P1, PT, P1, PT, PT, 0x8, 0x80 ;  /* 0x000000000080781c */ /* 0x000fe60000f2e170 */
[----:B------:R-:W-:Y:S11]  /*4d30*/  @P0 ISETP.EQ.AND P1, PT, R39, RZ, PT ;  /* 0x000000ff2700020c */ /* 0x000ff60003f22270 */
[----:B------:R-:W-:Y:S02]  /*4d40*/  @!UPT UIADD3 URZ, UPT, UPT, URZ, URZ, URZ ;  /* 0x000000fffffff290 */ /* 0x000fe4000fffe0ff */
.L_x_90:
[----:B------:R-:W2:Y:S01]  /*4d50*/  SYNCS.PHASECHK.TRANS64.TRYWAIT P0, [UR17+0xd8], R6 ;  /* 0x0000d806ff0075a7 */ /* 0x000ea20008001111 */
[----:B------:R-:W-:Y:S02]  /*4d60*/  ELECT P2, URZ, PT ;  /* 0x0000000000ff782f */ /* 0x000fe40003840000 */
[----:B------:R-:W-:Y:S01]  /*4d70*/  IADD3 R14, PT, PT, R14, 0x1, RZ ;  /* 0x000000010e0e7810 */ /* 0x000fe20007ffe0ff */
[----:B--2---:R-:W-:Y:S10]  /*4d80*/  @!P0 BRA `(.L_x_91) ;  /* 0x0000002800dc8947 */ /* 0x004ff40003800000 */
.L_x_160:
[----:B------:R-:W-:Y:S01]  /*4d90*/  PLOP3.LUT P1, PT, P1, P2, PT, 0xf2, 0x2f ;  /* 0x00000000002f781c */ /* 0x000fe20000f25e72 */
[----:B------:R-:W-:Y:S01]  /*4da0*/  UMOV UR18, 0x0 ;  /* 0x0000000000127882 */ /* 0x000fe20000000000 */
[----:B------:R-:W-:Y:S01]  /*4db0*/  UMOV UR19, 0x10000000 ;  /* 0x1000000000137882 */ /* 0x000fe20000000000 */
[----:B------:R-:W-:Y:S01]  /*4dc0*/  UMOV UR12, UR36 ;  /* 0x00000024000c7c82 */ /* 0x000fe20008000000 */
[----:B------:R-:W-:Y:S01]  /*4dd0*/  LOP3.LUT R15, R15, 0x1, RZ, 0x3c, !PT ;  /* 0x000000010f0f7812 */ /* 0x000fe200078e3cff */
[----:B------:R-:W-:Y:S01]  /*4de0*/  UPLOP3.LUT UP3, UPT, UPT, UPT, UPT, 0x80, 0x8 ;  /* 0x000000000008789c */ /* 0x000fe20003f6f070 */
[----:B------:R-:W-:Y:S07]  /*4df0*/  UMOV UR36, UR24 ;  /* 0x0000001800247c82 */ /* 0x000fee0008000000 */
[----:B-1----:R-:W-:Y:S01]  /*4e00*/  @!P1 IADD3 R6, P0, PT, R16, 0x580, RZ ;  /* 0x0000058010069810 */ /* 0x002fe20007f1e0ff */
[----:B------:R-:W-:Y:S03]  /*4e10*/  VOTEU.ALL UP0, P1 ;  /* 0x0000000000ff7886 */ /* 0x000fe60000800000 */
[----:B------:R-:W-:Y:S01]  /*4e20*/  @!P1 R2UR UR5, R6 ;  /* 0x00000000060592ca */ /* 0x000fe200000e0000 */
[----:B------:R-:W-:Y:S01]  /*4e30*/  @!P1 IMAD.X R0, RZ, RZ, R17, P0 ;  /* 0x000000ffff009224 */ /* 0x000fe200000e0611 */
[----:B------:R-:W-:Y:S01]  /*4e40*/  @!UP0 USHF.L.U32 UR10, UR45, 0x6, URZ ;  /* 0x000000062d0a8899 */ /* 0x000fe200080006ff */
[----:B------:R-:W-:Y:S01]  /*4e50*/  ISETP.NE.AND P0, PT, R14, 0x2, PT ;  /* 0x000000020e00780c */ /* 0x000fe20003f05270 */
[----:B------:R-:W-:Y:S02]  /*4e60*/  @!UP0 USHF.L.U32 UR11, UR46, 0x6, URZ ;  /* 0x000000062e0b8899 */ /* 0x000fe400080006ff */
[----:B------:R-:W-:Y:S01]  /*4e70*/  @!P1 R2UR UR4, R0 ;  /* 0x00000000000492ca */ /* 0x000fe200000e0000 */
[----:B------:R-:W-:Y:S01]  /*4e80*/  @!UP0 UIADD3 UR8, UPT, UPT, UR17, 0x200, URZ ;  /* 0x0000020011088890 */ /* 0x000fe2000fffe0ff */
[----:B------:R-:W-:Y:S01]  /*4e90*/  SEL R0, RZ, 0x1, P0 ;  /* 0x00000001ff007807 */ /* 0x000fe20000000000 */
[----:B------:R-:W-:Y:S01]  /*4ea0*/  @!UP0 UIADD3 UR9, UPT, UPT, UR17, 0xd0, URZ ;  /* 0x000000d011098890 */ /* 0x000fe2000fffe0ff */
[----:B------:R-:W-:Y:S01]  /*4eb0*/  SEL R14, R14, RZ, P0 ;  /* 0x000000ff0e0e7207 */ /* 0x000fe20000000000 */
[----:B------:R-:W-:Y:S01]  /*4ec0*/  VOTEU.ALL UP0, P1 ;  /* 0x0000000000ff7886 */ /* 0x000fe20000800000 */
[----:B------:R-:W-:Y:S01]  /*4ed0*/  LOP3.LUT R13, R13, R0, RZ, 0x3c, !PT ;  /* 0x000000000d0d7212 */ /* 0x000fe200078e3cff */
[----:B------:R-:W-:Y:S01]  /*4ee0*/  IMAD.U32 R6, RZ, RZ, UR5 ;  /* 0x00000005ff067e24 */ /* 0x000fe2000f8e00ff */
[----:B------:R-:W-:Y:S02]  /*4ef0*/  UIADD3 UR45, UPT, UPT, UR7, UR57, URZ ;  /* 0x00000039072d7290 */ /* 0x000fe4000fffe0ff */
[----:B------:R-:W-:Y:S03]  /*4f00*/  UIADD3 UR46, UPT, UPT, UR13, UR60, URZ ;  /* 0x0000003c0d2e7290 */ /* 0x000fe6000fffe0ff */
[----:B------:R-:W-:Y:S01]  /*4f10*/  IMAD.U32 R7, RZ, RZ, UR4 ;  /* 0x00000004ff077e24 */ /* 0x000fe2000f8e00ff */
[----:B------:R-:W-:Y:S04]  /*4f20*/  @!P1 R2UR UR4, R6 ;  /* 0x00000000060492ca */ /* 0x000fe800000e0000 */
[----:B------:R-:W-:Y:S11]  /*4f30*/  @!P1 R2UR UR5, R7 ;  /* 0x00000000070592ca */ /* 0x000ff600000e0000 */
[----:B------:R-:W-:Y:S02]  /*4f40*/  @!UPT UIADD3 URZ, UPT, UPT, URZ, URZ, URZ ;  /* 0x000000fffffff290 */ /* 0x000fe4000fffe0ff */
[----:B------:R2:W-:Y:S01]  /*4f50*/  @!UP0 UTMALDG.3D [UR8], [UR4], desc[UR18] ;  /* 0x00001208040085b4 */ /* 0x0005e20008011000 */
[----:B------:R2:W-:Y:S01]  /*4f60*/  @!P1 SYNCS.ARRIVE.TRANS64.RED.A0TR RZ, [UR17+0xd0], R12 ;  /* 0x0000d00cffff99a7 */ /* 0x0005e20008300411 */
[----:B------:R-:W-:Y:S01]  /*4f70*/  SYNCS.ARRIVE.TRANS64.RED.A1T0 RZ, [UR48], RZ ;  /* 0x000000ffffff79a7 */ /* 0x000fe20008100430 */
[----:B------:R-:W-:Y:S05]  /*4f80*/  BRA.U UP1, `(.L_x_92) ;  /* 0xfffffff5018c7547 */ /* 0x000fea000b83ffff */
[----:B------:R-:W-:Y:S07]  /*4f90*/  MOV R0, UR17 ;  /* 0x0000001100007c02 */ /* 0x000fee0008000f00 */
.L_x_93:
[----:B-1----:R-:W-:-:S04]  /*4fa0*/  SHF.L.U32 R2, R15, 0x1f, RZ ;  /* 0x0000001f0f027819 */ /* 0x002fc800000006ff */
[----:B------:R1:W3:Y:S03]  /*4fb0*/  SYNCS.PHASECHK.TRANS64.TRYWAIT P0, [R0+URZ+0xd8], R2 ;  /* 0x0000d802000075a7 */ /* 0x0002e600080011ff */
[----:B---3--:R-:W-:Y:S05]  /*4fc0*/  @!P0 NANOSLEEP.SYNCS 0x989680 ;  /* 0x009896800000895d */ /* 0x008fea0003900000 */
[----:B------:R-:W3:Y:S02]  /*4fd0*/  @!P0 SYNCS.PHASECHK.TRANS64 P0, [R0+URZ+0xd8], R2 ;  /* 0x0000d802000085a7 */ /* 0x000ee400080010ff */
[----:B--23--:R-:W-:Y:S05]  /*4fe0*/  @P0 EXIT ;  /* 0x000000000000094d */ /* 0x00cfea0003800000 */
[----:B------:R-:W-:Y:S05]  /*4ff0*/  BRA `(.L_x_93) ;  /* 0xfffffffc00e87947 */ /* 0x000fea000383ffff */
.L_x_84:
[----:B------:R-:W-:-:S06]  /*5000*/  UISETP.GE.AND UP0, UPT, UR22, 0x4, UPT ;  /* 0x000000041600788c */ /* 0x000fcc000bf06270 */
[----:B------:R-:W-:-:S13]  /*5010*/  PLOP3.LUT P0, PT, PT, PT, UP0, 0x80, 0x8 ;  /* 0x000000000008781c */ /* 0x000fda0003f0f008 */
[----:B------:R-:W-:Y:S05]  /*5020*/  @!P0 EXIT ;  /* 0x000000000000894d */ /* 0x000fea0003800000 */
[----:B------:R-:W-:Y:S01]  /*5030*/  BAR.SYNC.DEFER_BLOCKING 0x6, 0xa0 ;  /* 0x0182800000007b1d */ /* 0x000fe20000010000 */
[C---:B------:R-:W-:Y:S01]  /*5040*/  IMAD.SHL.U32 R7, R69.reuse, 0x40, RZ ;  /* 0x0000004045077824 */ /* 0x040fe200078e00ff */
[----:B------:R-:W-:Y:S01]  /*5050*/  CS2R R84, SRZ ;  /* 0x0000000000547805 */ /* 0x000fe2000001ff00 */
[C---:B------:R-:W-:Y:S01]  /*5060*/  IMAD.SHL.U32 R4, R69.reuse, 0x20, RZ ;  /* 0x0000002045047824 */ /* 0x040fe200078e00ff */
[----:B------:R-:W-:Y:S01]  /*5070*/  CS2R R82, SRZ ;  /* 0x0000000000527805 */ /* 0x000fe2000001ff00 */
[----:B------:R-:W-:Y:S01]  /*5080*/  IMAD.SHL.U32 R5, R69, 0x8, RZ ;  /* 0x0000000845057824 */ /* 0x000fe200078e00ff */
[----:B------:R-:W-:Y:S01]  /*5090*/  UMOV UR44, 0x400 ;  /* 0x00000400002c7882 */ /* 0x000fe20000000000 */
[----:B------:R-:W-:Y:S01]  /*50a0*/  LOP3.LUT R6, R7, 0x180, RZ, 0xc0, !PT ;  /* 0x0000018007067812 */ /* 0x000fe200078ec0ff */
[----:B------:R-:W-:Y:S01]  /*50b0*/  ULEA UR44, UR48, UR44, 0x18 ;  /* 0x0000002c302c7291 */ /* 0x000fe2000f8ec0ff */
[----:B------:R-:W-:Y:S01]  /*50c0*/  LOP3.LUT R4, R4, 0xc00, RZ, 0xc0, !PT ;  /* 0x00000c0004047812 */ /* 0x000fe200078ec0ff */
[----:B------:R-:W1:Y:S01]  /*50d0*/  LDC.64 R74, c[0x0][0x888] ;  /* 0x00022200ff4a7b82 */ /* 0x000e620000000a00 */
[----:B------:R-:W-:Y:S01]  /*50e0*/  LOP3.LUT R5, R6, 0x30, R5, 0xf8, !PT ;  /* 0x0000003006057812 */ /* 0x000fe200078ef805 */
[C---:B------:R-:W-:Y:S01]  /*50f0*/  IMAD.SHL.U32 R6, R69.reuse, 0x2, RZ ;  /* 0x0000000245067824 */ /* 0x040fe200078e00ff */
[--C-:B------:R-:W-:Y:S01]  /*5100*/  LOP3.LUT R4, R4, 0x40, R7.reuse, 0xf8, !PT ;  /* 0x0000004004047812 */ /* 0x100fe200078ef807 */
[C---:B------:R-:W-:Y:S01]  /*5110*/  IMAD.U32 R37, R69.reuse, 0x10000, RZ ;  /* 0x0001000045257824 */ /* 0x040fe200078e00ff */
[----:B------:R-:W-:Y:S01]  /*5120*/  UIADD3 UR4, UPT, UPT, UR44, 0x1200, URZ ;  /* 0x000012002c047890 */ /* 0x000fe2000fffe0ff */
[----:B------:R-:W-:Y:S01]  /*5130*/  IMAD.SHL.U32 R78, R69, 0x10, RZ ;  /* 0x00000010454e7824 */ /* 0x000fe200078e00ff */
[----:B------:R-:W-:Y:S01]  /*5140*/  LOP3.LUT R5, R5, 0x20, R6, 0x78, !PT ;  /* 0x0000002005057812 */ /* 0x000fe200078e7806 */
[----:B------:R-:W2:Y:S01]  /*5150*/  LDC.64 R76, c[0x0][0x890] ;  /* 0x00022400ff4c7b82 */ /* 0x000ea20000000a00 */
[----:B------:R-:W-:Y:S01]  /*5160*/  LOP3.LUT R4, R4, 0x200, R7, 0xf8, !PT ;  /* 0x0000020004047812 */ /* 0x000fe200078ef807 */
[----:B------:R-:W-:Y:S01]  /*5170*/  IMAD.MOV.U32 R36, RZ, RZ, RZ ;  /* 0x000000ffff247224 */ /* 0x000fe200078e00ff */
[----:B------:R-:W-:Y:S01]  /*5180*/  LOP3.LUT R37, R37, 0x600000, RZ, 0xc0, !PT ;  /* 0x0060000025257812 */ /* 0x000fe200078ec0ff */
[----:B------:R-:W-:Y:S01]  /*5190*/  IMAD.U32 R86, RZ, RZ, UR4 ;  /* 0x00000004ff567e24 */ /* 0x000fe2000f8e00ff */
[----:B------:R-:W-:Y:S01]  /*51a0*/  LOP3.LUT R79, R4, R5, RZ, 0xfc, !PT ;  /* 0x00000005044f7212 */ /* 0x000fe200078efcff */
[----:B------:R-:W3:Y:S01]  /*51b0*/  LDS R0, [UR44+0x1a0] ;  /* 0x0001a02cff007984 */ /* 0x000ee20008000800 */
[----:B------:R-:W-:Y:S01]  /*51c0*/  LOP3.LUT R78, R78, 0x20, RZ, 0xc0, !PT ;  /* 0x000000204e4e7812 */ /* 0x000fe200078ec0ff */
[----:B------:R-:W4:Y:S01]  /*51d0*/  LDC.64 R72, c[0x0][0x8b0] ;  /* 0x00022c00ff487b82 */ /* 0x000f220000000a00 */
[----:B------:R-:W1:Y:S01]  /*51e0*/  LDCU UR50, c[0x0][0x370] ;  /* 0x00006e00ff3277ac */ /* 0x000e620008000800 */
[----:B------:R-:W-:Y:S01]  /*51f0*/  VIADD R4, R79, UR44 ;  /* 0x0000002c4f047c36 */ /* 0x000fe20008000000 */
[----:B------:R-:W1:Y:S04]  /*5200*/  LDCU.64 UR62, c[0x0][0x348] ;  /* 0x00006900ff3e77ac */ /* 0x000e680008000a00 */
[----:B------:R-:W-:Y:S01]  /*5210*/  IADD3 R78, PT, PT, -R78, 0x200, R4 ;  /* 0x000002004e4e7810 */ /* 0x000fe20007ffe104 */
[----:B------:R-:W1:Y:S01]  /*5220*/  LDC.64 R70, c[0x0][0x8a8] ;  /* 0x00022a00ff467b82 */ /* 0x000e620000000a00 */
[----:B------:R-:W1:Y:S01]  /*5230*/  LDCU UR41, c[0x0][0xb0c] ;  /* 0x00016180ff2977ac */ /* 0x000e620008000800 */
[----:B------:R-:W1:Y:S01]  /*5240*/  LDCU UR39, c[0x0][0xb30] ;  /* 0x00016600ff2777ac */ /* 0x000e620008000800 */
[----:B------:R-:W1:Y:S01]  /*5250*/  LDCU.64 UR58, c[0x0][0x888] ;  /* 0x00011100ff3a77ac */ /* 0x000e620008000a00 */
[----:B------:R-:W1:Y:S01]  /*5260*/  LDCU.64 UR42, c[0x0][0xb28] ;  /* 0x00016500ff2a77ac */ /* 0x000e620008000a00 */
[----:B------:R-:W1:Y:S01]  /*5270*/  LDCU.128 UR52, c[0x0][0xb10] ;  /* 0x00016200ff3477ac */ /* 0x000e620008000c00 */
[----:B------:R-:W1:Y:S01]  /*5280*/  LDCU UR49, c[0x0][0x374] ;  /* 0x00006e80ff3177ac */ /* 0x000e620008000800 */
[----:B------:R-:W-:Y:S01]  /*5290*/  UIADD3 UR56, UPT, UPT, UR44, 0x200, URZ ;  /* 0x000002002c387890 */ /* 0x000fe2000fffe0ff */
[----:B---3--:R-:W-:-:S11]  /*52a0*/  IMAD.IADD R37, R0, 0x1, R37 ;  /* 0x0000000100257824 */ /* 0x008fd600078e0225 */
.L_x_111:
[----:B------:R-:W-:Y:S02]  /*52b0*/  LEA R3, R82, UR44, 0x3 ;  /* 0x0000002c52037c11 */ /* 0x000fe4000f8e18ff */
[----:B------:R-:W-:Y:S02]  /*52c0*/  SHF.L.U32 R0, R84, 0x1f, RZ ;  /* 0x0000001f54007819 */ /* 0x000fe400000006ff */
[----:B-1----:R-:W-:Y:S02]  /*52d0*/  LEA R4, R82, UR44, 0x4 ;  /* 0x0000002c52047c11 */ /* 0x002fe4000f8e20ff */
[----:B------:R-:W3:Y:S02]  /*52e0*/  SYNCS.PHASECHK.TRANS64.TRYWAIT P0, [R3+URZ+0xf0], R0 ;  /* 0x0000f000030075a7 */ /* 0x000ee400080011ff */
[----:B--23--:R-:W-:Y:S05]  /*52f0*/  @!P0 BRA `(.L_x_94) ;  /* 0x0000002400988947 */ /* 0x00cfea0003800000 */
.L_x_161:
[----:B------:R-:W1:Y:S01]  /*5300*/  LDS.128 R4, [R4+0x180] ;  /* 0x0001800004047984 */ /* 0x000e620000000c00 */
[----:B------:R-:W-:Y:S01]  /*5310*/  UISETP.GE.AND UP0, UPT, UR40, 0x1, UPT ;  /* 0x000000012800788c */ /* 0x000fe2000bf06270 */
[----:B------:R-:W-:Y:S01]  /*5320*/  @!PT LDS RZ, [RZ] ;  /* 0x00000000fffff984 */ /* 0x000fe20000000800 */
[----:B------:R-:W-:Y:S01]  /*5330*/  @!PT LDS RZ, [RZ] ;  /* 0x00000000fffff984 */ /* 0x000fe20000000800 */
[----:B------:R-:W-:Y:S01]  /*5340*/  @!PT LDS RZ, [RZ] ;  /* 0x00000000fffff984 */ /* 0x000fe20000000800 */
[----:B------:R-:W-:Y:S01]  /*5350*/  @!PT LDS RZ, [RZ] ;  /* 0x00000000fffff984 */ /* 0x000fe20000000800 */
[----:B------:R2:W-:Y:S06]  /*5360*/  MEMBAR.ALL.CTA ;  /* 0x0000000000007992 */ /* 0x0005ec0000008000 */
[----:B--2---:R-:W2:Y:S01]  /*5370*/  FENCE.VIEW.ASYNC.S ;  /* 0x00000000000073c6 */ /* 0x004ea20000000000 */
[----:B-1----:R-:W-:Y:S11]  /*5380*/  LOP3.LUT P0, RZ, R6, 0x1, RZ, 0xc0, !PT ;  /* 0x0000000106ff7812 */ /* 0x002ff6000780c0ff */
[----:B------:R-:W-:Y:S02]  /*5390*/  @!UPT UIADD3 URZ, UPT, UPT, URZ, URZ, URZ ;  /* 0x000000fffffff290 */ /* 0x000fe4000fffe0ff */
[----:B--2---:R-:W-:Y:S01]  /*53a0*/  VOTEU.ANY UP1, P0 ;  /* 0x0000000000ff7886 */ /* 0x004fe20000020100 */
[----:B------:R-:W-:Y:S01]  /*53b0*/  PLOP3.LUT P0, PT, PT, PT, UP1, 0x80, 0x8 ;  /* 0x000000000008781c */ /* 0x000fe20003f0f018 */
[----:B------:R-:W-:Y:S11]  /*53c0*/  UP2UR UR47, UPR, URZ, 0x2 ;  /* 0x00000002ff2f7883 */ /* 0x000ff60008000000 */
[----:B------:R-:W-:Y:S01]  /*53d0*/  @!UPT UIADD3 URZ, UPT, UPT, URZ, URZ, URZ ;  /* 0x000000fffffff290 */ /* 0x000fe2000fffe0ff */
[----:B---3--:R-:W-:Y:S02]  /*53e0*/  @P0 SHF.R.U32.HI R0, RZ, 0x10, R5 ;  /* 0x00000010ff000819 */ /* 0x008fe40000011605 */
        /* <DEDUP_REMOVED lines=12> */
[----:B------:R-:W2:Y:S01]  /*54b0*/  LDCU UR12, c[0x0][0xb20] ;  /* 0x00016400ff0c77ac */ /* 0x000ea20008000800 */
[----:B------:R-:W-:Y:S02]  /*54c0*/  UIMAD.WIDE.U32 UR4, UR49, UR55, URZ ;  /* 0x00000037310472a5 */ /* 0x000fe4000f8e00ff */
[----:B------:R-:W-:Y:S02]  /*54d0*/  UIMAD.WIDE.U32 UR6, UR50, UR52, URZ ;  /* 0x00000034320672a5 */ /* 0x000fe4000f8e00ff */
[----:B------:R-:W-:Y:S02]  /*54e0*/  UISETP.NE.AND UP0, UPT, UR54, 0x1, UPT ;  /* 0x000000013600788c */ /* 0x000fe4000bf05270 */
[----:B------:R-:W-:Y:S02]  /*54f0*/  UIMAD.WIDE.U32 UR8, UR37, UR55, URZ ;  /* 0x00000037250872a5 */ /* 0x000fe4000f8e00ff */
[----:B------:R-:W-:Y:S02]  /*5500*/  UIMAD.WIDE.U32 UR10, UR38, UR52, URZ ;  /* 0x00000034260a72a5 */ /* 0x000fe4000f8e00ff */
[----:B------:R-:W-:Y:S02]  /*5510*/  UISETP.NE.AND UP1, UPT, UR41, 0x1, UPT ;  /* 0x000000012900788c */ /* 0x000fe4000bf25270 */
[----:B------:R-:W-:Y:S01]  /*5520*/  UISETP.NE.AND UP2, UPT, UR40, 0x1, UPT ;  /* 0x000000012800788c */ /* 0x000fe2000bf45270 */
[----:B------:R-:W-:Y:S02]  /*5530*/  UMOV UR4, UR5 ;  /* 0x0000000500047c82 */ /* 0x000fe40008000000 */
[----:B--2---:R-:W-:Y:S03]  /*5540*/  USHF.R.U32.HI UR5, URZ, UR12, UR4 ;  /* 0x0000000cff057299 */ /* 0x004fe60008011604 */
[----:B------:R-:W-:Y:S02]  /*5550*/  UMOV UR4, UR7 ;  /* 0x0000000700047c82 */ /* 0x000fe40008000000 */
[----:B------:R-:W-:Y:S02]  /*5560*/  USHF.R.U32.HI UR7, URZ, UR53, UR4 ;  /* 0x00000035ff077299 */ /* 0x000fe40008011604 */
[----:B------:R-:W-:Y:S02]  /*5570*/  USEL UR4, UR49, UR5, !UP0 ;  /* 0x0000000531047287 */ /* 0x000fe4000c000000 */
[----:B------:R-:W-:Y:S01]  /*5580*/  USEL UR7, UR50, UR7, !UP1 ;  /* 0x0000000732077287 */ /* 0x000fe2000c800000 */
[----:B------:R-:W-:Y:S01]  /*5590*/  UMOV UR5, UR9 ;  /* 0x0000000900057c82 */ /* 0x000fe20008000000 */
[----:B------:R-:W-:Y:S02]  /*55a0*/  UIMAD.WIDE.U32 UR8, UR4, UR42, URZ ;  /* 0x0000002a040872a5 */ /* 0x000fe4000f8e00ff */
[----:B------:R-:W-:Y:S03]  /*55b0*/  USHF.R.U32.HI UR6, URZ, UR12, UR5 ;  /* 0x0000000cff067299 */ /* 0x000fe60008011605 */
[----:B------:R-:W-:Y:S01]  /*55c0*/  UMOV UR5, UR11 ;  /* 0x0000000b00057c82 */ /* 0x000fe20008000000 */
[----:B------:R-:W-:Y:S02]  /*55d0*/  UIMAD.WIDE.U32 UR10, UR7, UR42, URZ ;  /* 0x0000002a070a72a5 */ /* 0x000fe4000f8e00ff */
[----:B------:R-:W-:Y:S02]  /*55e0*/  USHF.R.U32.HI UR12, URZ, UR53, UR5 ;  /* 0x00000035ff0c7299 */ /* 0x000fe40008011605 */
[----:B------:R-:W-:Y:S01]  /*55f0*/  USEL UR6, UR37, UR6, !UP0 ;  /* 0x0000000625067287 */ /* 0x000fe2000c000000 */
[----:B------:R-:W-:Y:S02]  /*5600*/  UMOV UR5, UR9 ;  /* 0x0000000900057c82 */ /* 0x000fe40008000000 */
[----:B------:R-:W-:Y:S01]  /*5610*/  UMOV UR10, UR11 ;  /* 0x0000000b000a7c82 */ /* 0x000fe20008000000 */
[----:B------:R-:W-:Y:S02]  /*5620*/  @UP2 USHF.R.U32.HI UR4, URZ, UR43, UR5 ;  /* 0x0000002bff042299 */ /* 0x000fe40008011605 */
[----:B------:R-:W-:Y:S02]  /*5630*/  @UP2 USHF.R.U32.HI UR7, URZ, UR43, UR10 ;  /* 0x0000002bff072299 */ /* 0x000fe4000801160a */
[----:B------:R-:W-:Y:S02]  /*5640*/  UIMAD UR4, UR40, UR4, URZ ;  /* 0x00000004280472a4 */ /* 0x000fe4000f8e02ff */
[----:B------:R-:W-:Y:S02]  /*5650*/  UIMAD.WIDE.U32 UR10, UR6, UR42, URZ ;  /* 0x0000002a060a72a5 */ /* 0x000fe4000f8e00ff */
[----:B------:R-:W-:Y:S02]  /*5660*/  USEL UR5, UR38, UR12, !UP1 ;  /* 0x0000000c26057287 */ /* 0x000fe4000c800000 */
[----:B------:R-:W-:Y:S02]  /*5670*/  UIMAD UR8, UR40, UR7, URZ ;  /* 0x00000007280872a4 */ /* 0x000fe4000f8e02ff */
[----:B------:R-:W-:Y:S03]  /*5680*/  UISETP.GE.AND UP0, UPT, UR6, UR4, UPT ;  /* 0x000000040600728c */ /* 0x000fe6000bf06270 */
[----:B------:R-:W-:Y:S01]  /*5690*/  UMOV UR4, UR11 ;  /* 0x0000000b00047c82 */ /* 0x000fe20008000000 */
[----:B------:R-:W-:Y:S02]  /*56a0*/  UISETP.GE.OR UP0, UPT, UR5, UR8, UP0 ;  /* 0x000000080500728c */ /* 0x000fe40008706670 */
[----:B------:R-:W-:Y:S02]  /*56b0*/  USHF.R.U32.HI UR4, URZ, UR43, UR4 ;  /* 0x0000002bff047299 */ /* 0x000fe40008011604 */
[----:B------:R-:W-:Y:S02]  /*56c0*/  UIMAD.WIDE.U32 UR8, UR5, UR42, URZ ;  /* 0x0000002a050872a5 */ /* 0x000fe4000f8e00ff */
[----:B------:R-:W-:Y:S02]  /*56d0*/  USEL UR11, UR6, UR4, !UP2 ;  /* 0x00000004060b7287 */ /* 0x000fe4000d000000 */
[----:B------:R-:W-:Y:S02]  /*56e0*/  UIADD3 UR8, UPT, UPT, -UR5, URZ, URZ ;  /* 0x000000ff05087290 */ /* 0x000fe4000fffe1ff */
[----:B------:R-:W-:Y:S01]  /*56f0*/  UIADD3 UR10, UPT, UPT, -UR11, URZ, URZ ;  /* 0x000000ff0b0a7290 */ /* 0x000fe2000fffe1ff */
[----:B------:R-:W-:Y:S01]  /*5700*/  @!UP0 UMOV UR4, UR9 ;  /* 0x0000000900048c82 */ /* 0x000fe20008000000 */
[----:B------:R-:W-:Y:S02]  /*5710*/  UIADD3 UR9, UPT, UPT, -UR6, URZ, URZ ;  /* 0x000000ff06097290 */ /* 0x000fe4000fffe1ff */
[----:B------:R-:W-:Y:S02]  /*5720*/  @!UP0 USHF.R.U32.HI UR4, URZ, UR43, UR4 ;  /* 0x0000002bff048299 */ /* 0x000fe40008011604 */
[----:B------:R-:W-:Y:S02]  /*5730*/  UIMAD UR10, UR40, UR10, UR6 ;  /* 0x0000000a280a72a4 */ /* 0x000fe4000f8e0206 */
[----:B------:R-:W-:Y:S04]  /*5740*/  @!UP0 USEL UR4, UR5, UR4, !UP2 ;  /* 0x0000000405048287 */ /* 0x000fe8000d000000 */
[----:B------:R-:W-:Y:S02]  /*5750*/  @!UP0 UIMAD UR10, UR7, UR10, UR4 ;  /* 0x0000000a070a82a4 */ /* 0x000fe4000f8e0204 */
[----:B------:R-:W-:Y:S02]  /*5760*/  @!UP0 UIADD3 UR11, UPT, UPT, UR11, -UR4, URZ ;  /* 0x800000040b0b8290 */ /* 0x000fe4000fffe0ff */
[----:B------:R-:W-:Y:S02]  /*5770*/  UIMAD UR7, UR41, UR8, UR38 ;  /* 0x00000008290772a4 */ /* 0x000fe4000f8e0226 */
[----:B------:R-:W-:Y:S02]  /*5780*/  @!UP0 UIMAD UR6, UR11, UR40, UR5 ;  /* 0x000000280b0682a4 */ /* 0x000fe4000f8e0205 */
[----:B------:R-:W-:Y:S01]  /*5790*/  UIMAD UR4, UR54, UR9, UR37 ;  /* 0x00000009360472a4 */ /* 0x000fe2000f8e0225 */
[----:B------:R-:W-:Y:S02]  /*57a0*/  @!UP0 UMOV UR5, UR10 ;  /* 0x0000000a00058c82 */ /* 0x000fe40008000000 */
[----:B------:R-:W-:Y:S02]  /*57b0*/  UIMAD UR38, UR5, UR41, UR7 ;  /* 0x00000029052672a4 */ /* 0x000fe4000f8e0207 */
[----:B------:R-:W-:Y:S11]  /*57c0*/  UIMAD UR37, UR6, UR54, UR4 ;  /* 0x00000036062572a4 */ /* 0x000ff6000f8e0204 */
[----:B------:R-:W-:Y:S01]  /*57d0*/  @!UPT UIADD3 URZ, UPT, UPT, URZ, URZ, URZ ;  /* 0x000000fffffff290 */ /* 0x000fe2000fffe0ff */
.L_x_95:
[----:B------:R-:W-:Y:S01]  /*57e0*/  UISETP.NE.AND UP0, UPT, UR39, 0x1, UPT ;  /* 0x000000012700788c */ /* 0x000fe2000bf05270 */
[----:B------:R-:W-:Y:S10]  /*57f0*/  IADD3 R82, PT, PT, R82, 0x1, RZ ;  /* 0x0000000152527810 */ /* 0x000ff40007ffe0ff */
[----:B------:R-:W2:Y:S01]  /*5800*/  @!UP0 LDCU.128 UR12, c[0x0][0xb10] ;  /* 0x00016200ff0c87ac */ /* 0x000ea20008000c00 */
[----:B------:R-:W3:Y:S01]  /*5810*/  @!UP0 LDCU UR5, c[0x0][0xb0c] ;  /* 0x00016180ff0587ac */ /* 0x000ee20008000800 */
[----:B------:R-:W4:Y:S01]  /*5820*/  @!UP0 LDCU UR10, c[0x0][0xb20] ;  /* 0x00016400ff0a87ac */ /* 0x000f220008000800 */
[----:B--2---:R-:W-:Y:S02]  /*5830*/  UIMAD.WIDE.U32 UR8, UR38, UR12, URZ ;  /* 0x0000000c260872a5 */ /* 0x004fe4000f8e00ff */
[----:B------:R-:W-:Y:S02]  /*5840*/  UIMAD.WIDE.U32 UR6, UR37, UR15, URZ ;  /* 0x0000000f250672a5 */ /* 0x000fe4000f8e00ff */
[----:B------:R-:W-:Y:S03]  /*5850*/  @!UP0 UISETP.NE.AND UP1, UPT, UR14, 0x1, UPT ;  /* 0x000000010e00888c */ /* 0x000fe6000bf25270 */
[----:B------:R-:W-:Y:S01]  /*5860*/  @!UP0 UMOV UR4, UR9 ;  /* 0x0000000900048c82 */ /* 0x000fe20008000000 */
[----:B---3--:R-:W-:Y:S02]  /*5870*/  @!UP0 UISETP.NE.AND UP2, UPT, UR5, 0x1, UPT ;  /* 0x000000010500888c */ /* 0x008fe4000bf45270 */
[----:B------:R-:W-:Y:S01]  /*5880*/  @!UP0 USHF.R.U32.HI UR4, URZ, UR13, UR4 ;  /* 0x0000000dff048299 */ /* 0x000fe20008011604 */
[----:B------:R-:W-:Y:S02]  /*5890*/  @!UP0 UMOV UR6, UR7 ;  /* 0x0000000700068c82 */ /* 0x000fe40008000000 */
[----:B----4-:R-:W-:Y:S02]  /*58a0*/  @!UP0 USHF.R.U32.HI UR6, URZ, UR10, UR6 ;  /* 0x0000000aff068299 */ /* 0x010fe40008011606 */
[----:B------:R-:W-:Y:S02]  /*58b0*/  @!UP0 USEL UR7, UR38, UR4, !UP2 ;  /* 0x0000000426078287 */ /* 0x000fe4000d000000 */
[----:B------:R-:W-:Y:S04]  /*58c0*/  @!UP0 USEL UR6, UR37, UR6, !UP1 ;  /* 0x0000000625068287 */ /* 0x000fe8000c800000 */
[----:B------:R-:W-:Y:S02]  /*58d0*/  @!UP0 UIADD3 UR4, UPT, UPT, -UR7, UR6, URZ ;  /* 0x0000000607048290 */ /* 0x000fe4000fffe1ff */
[----:B------:R-:W-:Y:S02]  /*58e0*/  @!UP0 UIADD3 UR6, UPT, UPT, UR7, -UR6, URZ ;  /* 0x8000000607068290 */ /* 0x000fe4000fffe0ff */
[----:B------:R-:W-:Y:S02]  /*58f0*/  @!UP0 UIMAD UR38, UR4, UR5, UR38 ;  /* 0x00000005042682a4 */ /* 0x000fe4000f8e0226 */
[----:B------:R-:W-:Y:S02]  /*5900*/  @!UP0 UIMAD UR37, UR6, UR14, UR37 ;  /* 0x0000000e062582a4 */ /* 0x000fe4000f8e0225 */
[----:B------:R-:W-:Y:S09]  /*5910*/  ULOP3.LUT UP0, URZ, UR56, 0x1b0, URZ, 0xc0, !UPT ;  /* 0x000001b038ff7892 */ /* 0x000ff2000f80c0ff */
[----:B------:R-:W-:Y:S05]  /*5920*/  BRA.U !UP0, `(.L_x_96) ;  /* 0x0000000108407547 */ /* 0x000fea000b800000 */
[----:B------:R-:W2:Y:S01]  /*5930*/  LDCU.64 UR8, c[0x4][0x80] ;  /* 0x01001000ff0877ac */ /* 0x000ea20008000a00 */
[----:B------:R-:W-:Y:S01]  /*5940*/  MOV R3, 0x0 ;  /* 0x0000000000037802 */ /* 0x000fe20000000f00 */
[----:B------:R-:W-:Y:S02]  /*5950*/  HFMA2 R12, -RZ, RZ, 0, 5.9604644775390625e-08 ;  /* 0x00000001ff0c7431 */ /* 0x000fe400000001ff */
[----:B------:R-:W-:Y:S02]  /*5960*/  IMAD.MOV.U32 R8, RZ, RZ, 0x70 ;  /* 0x00000070ff087424 */ /* 0x000fe400078e00ff */
[----:B------:R-:W-:Y:S01]  /*5970*/  IMAD.MOV.U32 R13, RZ, RZ, RZ ;  /* 0x000000ffff0d7224 */ /* 0x000fe200078e00ff */
[----:B------:R-:W3:Y:S01]  /*5980*/  LDCU.64 UR6, c[0x4][0x88] ;  /* 0x01001100ff0677ac */ /* 0x000ee20008000a00 */
[----:B------:R-:W4:Y:S01]  /*5990*/  LDC.64 R2, c[0x4][R3] ;  /* 0x0100000003027b82 */ /* 0x000f220000000a00 */
[----:B------:R-:W1:Y:S01]  /*59a0*/  LDCU.64 UR4, c[0x4][0x8] ;  /* 0x01000100ff0477ac */ /* 0x000e620008000a00 */
[----:B--2---:R-:W-:Y:S01]  /*59b0*/  MOV R5, UR9 ;  /* 0x0000000900057c02 */ /* 0x004fe20008000f00 */
[----:B------:R-:W-:Y:S01]  /*59c0*/  IMAD.U32 R4, RZ, RZ, UR8 ;  /* 0x00000008ff047e24 */ /* 0x000fe2000f8e00ff */
[----:B---3--:R-:W-:Y:S01]  /*59d0*/  MOV R7, UR7 ;  /* 0x0000000700077c02 */ /* 0x008fe20008000f00 */
[----:B------:R-:W-:Y:S01]  /*59e0*/  IMAD.U32 R6, RZ, RZ, UR6 ;  /* 0x00000006ff067e24 */ /* 0x000fe2000f8e00ff */
[----:B-1----:R-:W-:Y:S01]  /*59f0*/  MOV R11, UR5 ;  /* 0x00000005000b7c02 */ /* 0x002fe20008000f00 */
[----:B------:R-:W-:Y:S02]  /*5a00*/  IMAD.U32 R10, RZ, RZ, UR4 ;  /* 0x00000004ff0a7e24 */ /* 0x000fe4000f8e00ff */
[----:B------:R-:W-:Y:S07]  /*5a10*/  LEPC R20, `(.L_x_96) ;  /* 0x000000001014794e */ /* 0x000fee0000000000 */
[----:B----45:R-:W-:Y:S05]  /*5a20*/  CALL.ABS.NOINC R2 ;  /* 0x0000000002007343 */ /* 0x030fea0003c00000 */
.L_x_96:
[----:B------:R-:W-:Y:S01]  /*5a30*/  LOP3.LUT P0, RZ, R86, 0x1b0, RZ, 0xc0, !PT ;  /* 0x000001b056ff7812 */ /* 0x000fe2000780c0ff */
[----:B------:R-:W-:Y:S11]  /*5a40*/  BSSY.RECONVERGENT B6, `(.L_x_97) ;  /* 0x0000013000067945 */ /* 0x000ff60003800200 */
[----:B------:R-:W-:Y:S01]  /*5a50*/  @!UPT UIADD3 URZ, UPT, UPT, URZ, URZ, URZ ;  /* 0x000000fffffff290 */ /* 0x000fe2000fffe0ff */
[----:B------:R-:W-:Y:S05]  /*5a60*/  @!P0 BRA `(.L_x_98) ;  /* 0x0000000000408947 */ /* 0x000fea0003800000 */
        /* <DEDUP_REMOVED lines=16> */
.L_x_98:
[----:B------:R-:W-:Y:S05]  /*5b70*/  BSYNC.RECONVERGENT B6 ;  /* 0x0000000000067941 */ /* 0x000fea0003800200 */
.L_x_97:
[----:B------:R-:W-:Y:S01]  /*5b80*/  ISETP.NE.U32.AND P3, PT, R76, RZ, PT ;  /* 0x000000ff4c00720c */ /* 0x000fe20003f65070 */
[----:B------:R-:W-:Y:S01]  /*5b90*/  UISETP.NE.AND UP1, UPT, UR61, URZ, UPT ;  /* 0x000000ff3d00728c */ /* 0x000fe2000bf25270 */
[----:B------:R-:W-:Y:S02]  /*5ba0*/  ISETP.NE.U32.AND P4, PT, R72, RZ, PT ;  /* 0x000000ff4800720c */ /* 0x000fe40003f85070 */
[----:B------:R-:W-:Y:S02]  /*5bb0*/  ISETP.NE.AND.EX P3, PT, R77, RZ, PT, P3 ;  /* 0x000000ff4d00720c */ /* 0x000fe40003f65330 */
[----:B------:R-:W-:Y:S02]  /*5bc0*/  PLOP3.LUT P1, PT, PT, PT, PT, 0x8, 0x80 ;  /* 0x000000000080781c */ /* 0x000fe40003f2e170 */
[----:B------:R-:W-:Y:S02]  /*5bd0*/  PLOP3.LUT P0, PT, PT, PT, UP1, 0x80, 0x8 ;  /* 0x000000000008781c */ /* 0x000fe40003f0f018 */
[----:B------:R-:W-:Y:S02]  /*5be0*/  ISETP.NE.AND.EX P4, PT, R73, RZ, PT, P4 ;  /* 0x000000ff4900720c */ /* 0x000fe40003f85340 */
[----:B------:R-:W2:Y:S09]  /*5bf0*/  @UP1 LDCU.64 UR4, c[0x0][0x888] ;  /* 0x00011100ff0417ac */ /* 0x000eb20008000a00 */
[----:B------:R-:W-:Y:S01]  /*5c00*/  @P0 PLOP3.LUT P1, PT, P3, PT, PT, 0x80, 0x8 ;  /* 0x000000000008081c */ /* 0x000fe20001f2f070 */
[----:B--2---:R-:W-:Y:S04]  /*5c10*/  @UP1 UISETP.NE.U32.AND UP0, UPT, UR4, URZ, UPT ;  /* 0x000000ff0400128c */ /* 0x004fe8000bf05070 */
[----:B------:R-:W-:Y:S04]  /*5c20*/  @UP1 UISETP.NE.AND.EX UP0, UPT, UR5, URZ, UPT, UP0 ;  /* 0x000000ff0500128c */ /* 0x000fe8000bf05300 */
[----:B------:R-:W-:Y:S01]  /*5c30*/  @UP1 USEL UR4, URZ, 0xffffffff, UP0 ;  /* 0xffffffffff041887 */ /* 0x000fe20008000000 */
[----:B------:R-:W-:Y:S11]  /*5c40*/  @!P3 BRA `(.L_x_99) ;  /* 0x000000000030b947 */ /* 0x000ff60003800000 */
        /* <DEDUP_REMOVED lines=12> */
.L_x_99:
[----:B------:R-:W-:Y:S05]  /*5d10*/  @!P4 BRA `(.L_x_100) ;  /* 0x000000000024c947 */ /* 0x000fea0003800000 */
[----:B------:R-:W-:Y:S01]  /*5d20*/  ISETP.NE.U32.AND P2, PT, R70, RZ, PT ;  /* 0x000000ff4600720c */ /* 0x000fe20003f45070 */
[----:B------:R-:W2:Y:S03]  /*5d30*/  LDCU.64 UR6, c[0x0][0x358] ;  /* 0x00006b00ff0677ac */ /* 0x000ea60008000a00 */
[----:B------:R-:W-:Y:S11]  /*5d40*/  ISETP.NE.AND.EX P2, PT, R71, RZ, PT, P2 ;  /* 0x000000ff4700720c */ /* 0x000ff60003f45320 */
[----:B------:R-:W-:Y:S02]  /*5d50*/  @!UPT UIADD3 URZ, UPT, UPT, URZ, URZ, URZ ;  /* 0x000000fffffff290 */ /* 0x000fe4000fffe0ff */
[----:B------:R-:W4:Y:S01]  /*5d60*/  @P2 LDC.64 R2, c[0x0][0x8a8] ;  /* 0x00022a00ff022b82 */ /* 0x000f220000000a00 */
[----:B-1----:R-:W-:Y:S04]  /*5d70*/  @P2 IMAD R0, R72, UR36, RZ ;  /* 0x0000002448002c24 */ /* 0x002fe8000f8e02ff */
[----:B----4-:R-:W-:Y:S05]  /*5d80*/  @P2 IMAD.WIDE R2, R0, 0x4, R2 ;  /* 0x0000000400022825 */ /* 0x010fea00078e0202 */
[----:B--2--5:R2:W5:Y:S02]  /*5d90*/  @P2 LDG.E R38, desc[UR6][R2.64] ;  /* 0x0000000602262981 */ /* 0x024564000c1e1900 */
[----:B--2---:R-:W4:Y:S02]  /*5da0*/  @!P2 LDC R38, c[0x0][0x8a0] ;  /* 0x00022800ff26ab82 */ /* 0x004f240000000800 */
.L_x_100:
[----:B---3-5:R-:W-:Y:S01]  /*5db0*/  @P0 ISETP.NE.AND P4, PT, R39, RZ, PT ;  /* 0x000000ff2700020c */ /* 0x028fe20003f85270 */
[----:B-1----:R-:W-:Y:S01]  /*5dc0*/  IMAD.U32 R0, RZ, RZ, UR4 ;  /* 0x00000004ff007e24 */ /* 0x002fe2000f8e00ff */
[----:B------:R-:W-:Y:S01]  /*5dd0*/  @P0 LOP3.LUT P2, RZ, R80, 0xff, RZ, 0xc0, !PT ;  /* 0x000000ff50ff0812 */ /* 0x000fe2000784c0ff */
[----:B------:R-:W-:Y:S01]  /*5de0*/  BSSY B1, `(.L_x_101) ;  /* 0x0000039000017945 */ /* 0x000fe20003800000 */
[----:B------:R-:W-:Y:S02]  /*5df0*/  @P0 SEL R2, RZ, 0xffffffff, P4 ;  /* 0xffffffffff020807 */ /* 0x000fe40002000000 */
[----:B------:R-:W-:Y:S02]  /*5e00*/  CS2R R46, SRZ ;  /* 0x00000000002e7805 */ /* 0x000fe4000001ff00 */
[----:B------:R-:W-:Y:S02]  /*5e10*/  LEA R16, R36, UR44, 0x3 ;  /* 0x0000002c24107c11 */ /* 0x000fe4000f8e18ff */
[----:B------:R-:W-:Y:S02]  /*5e20*/  CS2R R44, SRZ ;  /* 0x00000000002c7805 */ /* 0x000fe4000001ff00 */
[----:B------:R-:W-:Y:S02]  /*5e30*/  @P1 SEL R2, R0, R2, !P2 ;  /* 0x0000000200021207 */ /* 0x000fe40005000000 */
[----:B------:R-:W-:Y:S02]  /*5e40*/  CS2R R42, SRZ ;  /* 0x00000000002a7805 */ /* 0x000fe4000001ff00 */
[----:B------:R-:W-:Y:S02]  /*5e50*/  SHF.L.U32 R3, R85, 0x1f, RZ ;  /* 0x0000001f55037819 */ /* 0x000fe400000006ff */
[----:B------:R-:W-:Y:S02]  /*5e60*/  CS2R R40, SRZ ;  /* 0x0000000000287805 */ /* 0x000fe4000001ff00 */
[----:B------:R-:W-:Y:S02]  /*5e70*/  @P0 LOP3.LUT R2, R2, 0x1, RZ, 0xc0, !PT ;  /* 0x0000000102020812 */ /* 0x000fe400078ec0ff */
[----:B------:R-:W-:Y:S02]  /*5e80*/  PLOP3.LUT P5, PT, PT, PT, PT, 0x8, 0x80 ;  /* 0x000000000080781c */ /* 0x000fe40003fae170 */
[----:B------:R-:W-:Y:S02]  /*5e90*/  ISETP.NE.U32.OR P1, PT, R2, 0x1, !P0 ;  /* 0x000000010200780c */ /* 0x000fe40004725470 */
[----:B------:R-:W-:Y:S11]  /*5ea0*/  LEA.HI R2, R36, R36, RZ, 0x1 ;  /* 0x0000002424027211 */ /* 0x000ff600078f08ff */
[----:B------:R-:W-:Y:S04]  /*5eb0*/  @P1 SHF.L.U32 R0, R83, 0x1f, RZ ;  /* 0x0000001f53001819 */ /* 0x000fe800000006ff */
[----:B------:R1:W2:Y:S01]  /*5ec0*/  @P1 SYNCS.PHASECHK.TRANS64.TRYWAIT P0, [UR44+0xd0], R0 ;  /* 0x0000d000ff0015a7 */ /* 0x0002a2000800112c */
[----:B------:R3:W3:Y:S01]  /*5ed0*/  SYNCS.PHASECHK.TRANS64.TRYWAIT P4, [R16+URZ+0x110], R3 ;  /* 0x00011003100075a7 */ /* 0x0006e200080811ff */
[C---:B-1----:R-:W-:Y:S01]  /*5ee0*/  IMAD.SHL.U32 R0, R2.reuse, 0x20, RZ ;  /* 0x0000002002007824 */ /* 0x042fe200078e00ff */
[----:B------:R-:W-:Y:S04]  /*5ef0*/  LOP3.LUT R2, R2, 0xffe, RZ, 0xc0, !PT ;  /* 0x00000ffe02027812 */ /* 0x000fe800078ec0ff */
[----:B------:R-:W-:Y:S01]  /*5f00*/  LOP3.LUT R0, R0, 0xffffffc0, RZ, 0xc0, !PT ;  /* 0xffffffc000007812 */ /* 0x000fe200078ec0ff */
[----:B------:R-:W-:Y:S04]  /*5f10*/  IMAD.IADD R2, R36, 0x1, -R2 ;  /* 0x0000000124027824 */ /* 0x000fe800078e0a02 */
[----:B------:R-:W-:Y:S04]  /*5f20*/  IMAD.IADD R0, R37, 0x1, R0 ;  /* 0x0000000125007824 */ /* 0x000fe800078e0200 */
[----:B------:R-:W-:Y:S01]  /*5f30*/  IMAD R2, R2, 0x100000, R0 ;  /* 0x0010000002027824 */ /* 0x000fe200078e0200 */
[----:B--2---:R-:W-:Y:S01]  /*5f40*/  @P1 PLOP3.LUT P5, PT, P0, PT, PT, 0x8, 0x80 ;  /* 0x000000000080181c */ /* 0x004fe200007ae170 */
[----:B------:R-:W-:Y:S01]  /*5f50*/  @!UPT UIADD3 URZ, UPT, UPT, URZ, URZ, URZ ;  /* 0x000000fffffff290 */ /* 0x000fe2000fffe0ff */
[----:B---3--:R-:W-:Y:S11]  /*5f60*/  @!P1 BRA `(.L_x_102) ;  /* 0x0000000000809947 */ /* 0x008ff60003800000 */
[----:B------:R-:W-:Y:S01]  /*5f70*/  ISETP.NE.U32.AND P0, PT, RZ, UR58, PT ;  /* 0x0000003aff007c0c */ /* 0x000fe2000bf05070 */
[----:B------:R-:W-:Y:S01]  /*5f80*/  BSSY B0, `(.L_x_103) ;  /* 0x0000012000007945 */ /* 0x000fe20003800000 */
[----:B------:R-:W-:Y:S02]  /*5f90*/  ISETP.NE.AND P2, PT, R39, RZ, PT ;  /* 0x000000ff2700720c */ /* 0x000fe40003f45270 */
[----:B------:R-:W-:Y:S02]  /*5fa0*/  CS2R R42, SRZ ;  /* 0x00000000002a7805 */ /* 0x000fe4000001ff00 */
[----:B------:R-:W-:Y:S02]  /*5fb0*/  ISETP.NE.AND.EX P0, PT, RZ, UR59, PT, P0 ;  /* 0x0000003bff007c0c */ /* 0x000fe4000bf05300 */
[----:B------:R-:W-:Y:S02]  /*5fc0*/  CS2R R40, SRZ ;  /* 0x0000000000287805 */ /* 0x000fe4000001ff00 */
[----:B------:R-:W-:Y:S02]  /*5fd0*/  LOP3.LUT P1, RZ, R80, 0xff, RZ, 0xc0, !PT ;  /* 0x000000ff50ff7812 */ /* 0x000fe4000782c0ff */
[----:B------:R-:W-:Y:S02]  /*5fe0*/  CS2R R46, SRZ ;  /* 0x00000000002e7805 */ /* 0x000fe4000001ff00 */
[----:B------:R-:W-:Y:S02]  /*5ff0*/  SEL R0, RZ, 0xffffffff, P2 ;  /* 0xffffffffff007807 */ /* 0x000fe40001000000 */
[----:B------:R-:W-:Y:S02]  /*6000*/  CS2R R44, SRZ ;  /* 0x00000000002c7805 */ /* 0x000fe4000001ff00 */
[----:B------:R-:W-:Y:S04]  /*6010*/  SEL R4, RZ, 0xffffffff, P0 ;  /* 0xffffffffff047807 */ /* 0x000fe80000000000 */
[----:B------:R-:W-:Y:S04]  /*6020*/  @P3 SEL R0, R4, R0, !P1 ;  /* 0x0000000004003207 */ /* 0x000fe80004800000 */
[----:B------:R-:W-:Y:S04]  /*6030*/  LOP3.LUT R0, R0, 0x1, RZ, 0xc0, !PT ;  /* 0x0000000100007812 */ /* 0x000fe800078ec0ff */
[----:B------:R-:W-:Y:S01]  /*6040*/  ISETP.NE.U32.AND P0, PT, R0, 0x1, PT ;  /* 0x000000010000780c */ /* 0x000fe20003f05070 */
[----:B------:R-:W-:Y:S01]  /*6050*/  @!UPT UIADD3 URZ, UPT, UPT, URZ, URZ, URZ ;  /* 0x000000fffffff290 */ /* 0x000fe2000fffe0ff */
[----:B------:R-:W-:Y:S11]  /*6060*/  @!P5 BRA `(.L_x_104) ;  /* 0x00000000000cd947 */ /* 0x000ff60003800000 */
[----:B------:R-:W-:Y:S04]  /*6070*/  SHF.L.U32 R4, R83, 0x1f, RZ ;  /* 0x0000001f53047819 */ /* 0x000fe800000006ff */
[----:B------:R-:W1:Y:S02]  /*6080*/  SYNCS.PHASECHK.TRANS64.TRYWAIT P1, [UR44+0xd0], R4 ;  /* 0x0000d004ff0075a7 */ /* 0x000e64000802112c */
[----:B-1----:R-:W-:Y:S05]  /*6090*/  @!P1 BRA `(.L_x_105) ;  /* 0x0000001800449947 */ /* 0x002fea0003800000 */
.L_x_104:
[----:B------:R-:W-:Y:S05]  /*60a0*/  BSYNC B0 ;  /* 0x0000000000007941 */ /* 0x000fea0003800000 */
.L_x_103:
[----:B------:R2:W3:Y:S01]  /*60b0*/  @P0 LDS.128 R40, [R79+UR44+0x200] ;  /* 0x0002002c4f280984 */ /* 0x0004e20008000c00 */
[----:B------:R-:W-:Y:S01]  /*60c0*/  UIADD3 UR4, UPT, UPT, UR44, 0xd8, URZ ;  /* 0x000000d82c047890 */ /* 0x000fe2000fffe0ff */
[----:B------:R-:W-:Y:S02]  /*60d0*/  LOP3.LUT R83, R83, 0x1, RZ, 0x3c, !PT ;  /* 0x0000000153537812 */ /* 0x000fe400078e3cff */
[----:B------:R2:W1:Y:S01]  /*60e0*/  @P0 LDS.128 R44, [R78+0x10] ;  /* 0x000010004e2c0984 */ /* 0x0004620000000c00 */
[----:B------:R-:W-:Y:S01]  /*60f0*/  UPRMT UR4, UR48, 0x654, UR4 ;  /* 0x0000065430047896 */ /* 0x000fe20008000004 */
[----:B------:R-:W-:Y:S01]  /*6100*/  @!PT LDS RZ, [RZ] ;  /* 0x00000000fffff984 */ /* 0x000fe20000000800 */
[----:B------:R-:W-:Y:S01]  /*6110*/  @!PT LDS RZ, [RZ] ;  /* 0x00000000fffff984 */ /* 0x000fe20000000800 */
[----:B------:R-:W-:Y:S01]  /*6120*/  @!PT LDS RZ, [RZ] ;  /* 0x00000000fffff984 */ /* 0x000fe20000000800 */
[----:B------:R-:W-:Y:S01]  /*6130*/  @!PT LDS RZ, [RZ] ;  /* 0x00000000fffff984 */ /* 0x000fe20000000800 */
[----:B------:R5:W-:Y:S06]  /*6140*/  MEMBAR.ALL.CTA ;  /* 0x0000000000007992 */ /* 0x000bec0000008000 */
[----:B-----5:R-:W5:Y:S02]  /*6150*/  FENCE.VIEW.ASYNC.S ;  /* 0x00000000000073c6 */ /* 0x020f640000000000 */
[----:B-----5:R-:W-:Y:S03]  /*6160*/  SYNCS.ARRIVE.TRANS64.RED.A1T0 RZ, [UR4], RZ ;  /* 0x000000ffffff79a7 */ /* 0x020fe60008100404 */
.L_x_102:
[----:B------:R-:W-:Y:S05]  /*6170*/  BSYNC B1 ;  /* 0x0000000000017941 */ /* 0x000fea0003800000 */
.L_x_101:
[----:B-1----:R-:W-:Y:S04]  /*6180*/  SHF.R.U32.HI R0, RZ, 0x15, R2 ;  /* 0x00000015ff007819 */ /* 0x002fe80000011602 */
[----:B------:R-:W-:Y:S01]  /*6190*/  LOP3.LUT P0, RZ, R0, 0x3, R81, 0x48, !PT ;  /* 0x0000000300ff7812 */ /* 0x000fe20007804851 */
[----:B------:R-:W-:Y:S01]  /*61a0*/  @!UPT UIADD3 URZ, UPT, UPT, URZ, URZ, URZ ;  /* 0x000000fffffff290 */ /* 0x000fe2000fffe0ff */
[----:B------:R-:W-:Y:S11]  /*61b0*/  @P4 BRA `(.L_x_106) ;  /* 0x0000000000084947 */ /* 0x000ff60003800000 */
[----:B------:R-:W1:Y:S02]  /*61c0*/  SYNCS.PHASECHK.TRANS64.TRYWAIT P1, [R16+URZ+0x110], R3 ;  /* 0x00011003100075a7 */ /* 0x000e6400080211ff */
[----:B-1----:R-:W-:Y:S05]  /*61d0*/  @!P1 BRA `(.L_x_107) ;  /* 0x00000018000c9947 */ /* 0x002fea0003800000 */
.L_x_106:
[----:B------:R-:W-:Y:S05]  /*61e0*/  @!P0 BRA `(.L_x_108) ;  /* 0x0000000000408947 */ /* 0x000fea0003800000 */
[----:B------:R-:W1:Y:S01]  /*61f0*/  LDCU.64 UR8, c[0x4][0x70] ;  /* 0x01000e00ff0877ac */ /* 0x000e620008000a00 */
[----:B------:R-:W-:Y:S01]  /*6200*/  MOV R15, 0x0 ;  /* 0x00000000000f7802 */ /* 0x000fe20000000f00 */
[----:B------:R-:W-:Y:S02]  /*6210*/  HFMA2 R12, -RZ, RZ, 0, 5.9604644775390625e-08 ;  /* 0x00000001ff0c7431 */ /* 0x000fe400000001ff */
[----:B------:R-:W-:Y:S02]  /*6220*/  IMAD.MOV.U32 R8, RZ, RZ, 0x192 ;  /* 0x00000192ff087424 */ /* 0x000fe400078e00ff */
[----:B------:R-:W-:Y:S01]  /*6230*/  IMAD.MOV.U32 R13, RZ, RZ, RZ ;  /* 0x000000ffff0d7224 */ /* 0x000fe200078e00ff */
[----:B------:R-:W5:Y:S01]  /*6240*/  LDCU.64 UR6, c[0x4][0x78] ;  /* 0x01000f00ff0677ac */ /* 0x000f620008000a00 */
[----:B------:R-:W2:Y:S01]  /*6250*/  LDC.64 R14, c[0x4][R15] ;  /* 0x010000000f0e7b82 */ /* 0x000ea20000000a00 */
[----:B------:R-:W3:Y:S01]  /*6260*/  LDCU.64 UR4, c[0x4][0x10] ;  /* 0x01000200ff0477ac */ /* 0x000ee20008000a00 */
[----:B-1----:R-:W-:Y:S01]  /*6270*/  MOV R5, UR9 ;  /* 0x0000000900057c02 */ /* 0x002fe20008000f00 */
[----:B------:R-:W-:Y:S01]  /*6280*/  IMAD.U32 R4, RZ, RZ, UR8 ;  /* 0x00000008ff047e24 */ /* 0x000fe2000f8e00ff */
[----:B-----5:R-:W-:Y:S01]  /*6290*/  MOV R7, UR7 ;  /* 0x0000000700077c02 */ /* 0x020fe20008000f00 */
[----:B------:R-:W-:Y:S01]  /*62a0*/  IMAD.U32 R6, RZ, RZ, UR6 ;  /* 0x00000006ff067e24 */ /* 0x000fe2000f8e00ff */
[----:B---3--:R-:W-:Y:S01]  /*62b0*/  MOV R11, UR5 ;  /* 0x00000005000b7c02 */ /* 0x008fe20008000f00 */
[----:B------:R-:W-:Y:S02]  /*62c0*/  IMAD.U32 R10, RZ, RZ, UR4 ;  /* 0x00000004ff0a7e24 */ /* 0x000fe4000f8e00ff */
[----:B------:R-:W-:Y:S07]  /*62d0*/  LEPC R20, `(.L_x_108) ;  /* 0x000000001014794e */ /* 0x000fee0000000000 */
[----:B--2-4-:R-:W-:Y:S05]  /*62e0*/  CALL.ABS.NOINC R14 ;  /* 0x000000000e007343 */ /* 0x014fea0003c00000 */
.L_x_108:
[----:B------:R-:W-:Y:S01]  /*62f0*/  LOP3.LUT P0, RZ, R69, 0x60, RZ, 0xc0, !PT ;  /* 0x0000006045ff7812 */ /* 0x000fe2000780c0ff */
[----:B------:R-:W-:Y:S05]  /*6300*/  WARPSYNC.ALL ;  /* 0x0000000000007948 */ /* 0x000fea0003800000 */
[----:B---3--:R-:W-:Y:S01]  /*6310*/  IMAD.SHL.U32 R66, R41, 0x100, RZ ;  /* 0x0000010029427824 */ /* 0x008fe200078e00ff */
[----:B------:R-:W-:Y:S01]  /*6320*/  R2UR UR4, R2 ;  /* 0x00000000020472ca */ /* 0x000fe200000e0000 */
[----:B------:R-:W-:Y:S01]  /*6330*/  IMAD.SHL.U32 R60, R43, 0x100, RZ ;  /* 0x000001002b3c7824 */ /* 0x000fe200078e00ff */
[----:B------:R-:W-:Y:S01]  /*6340*/  R2UR UR5, R16 ;  /* 0x00000000100572ca */ /* 0x000fe200000e0000 */
[----:B------:R-:W-:Y:S01]  /*6350*/  IMAD.SHL.U32 R48, R47, 0x100, RZ ;  /* 0x000001002f307824 */ /* 0x000fe200078e00ff */
[C---:B------:R-:W-:Y:S01]  /*6360*/  SHF.L.U32 R2, R40.reuse, 0x10, RZ ;  /* 0x0000001028027819 */ /* 0x040fe200000006ff */
[----:B------:R-:W-:Y:S01]  /*6370*/  IMAD.SHL.U32 R54, R45, 0x100, RZ ;  /* 0x000001002d367824 */ /* 0x000fe200078e00ff */
[C---:B------:R-:W-:Y:S01]  /*6380*/  PRMT R0, R40.reuse, 0x8880, RZ ;  /* 0x0000888028007816 */ /* 0x040fe200000000ff */
[----:B------:R-:W-:Y:S01]  /*6390*/  BSSY.RECONVERGENT B0, `(.L_x_109) ;  /* 0x000009f000007945 */ /* 0x000fe20003800200 */
[----:B------:R-:W-:Y:S02]  /*63a0*/  SHF.L.U32 R3, R40, 0x8, RZ ;  /* 0x0000000828037819 */ /* 0x000fe400000006ff */
[----:B------:R-:W-:Y:S02]  /*63b0*/  SHF.R.S32.HI R2, RZ, 0x18, R2 ;  /* 0x00000018ff027819 */ /* 0x000fe40000011402 */
[----:B------:R-:W-:Y:S01]  /*63c0*/  PRMT R68, R41, 0x8880, RZ ;  /* 0x0000888029447816 */ /* 0x000fe200000000ff */
[----:B------:R-:W-:Y:S01]  /*63d0*/  LDTM.16dp32bit_t0_t15.x32 R4, tmem[UR4] ;  /* 0x00000004000479ee */ /* 0x000fe20008a80000 */
[----:B------:R-:W1:Y:S01]  /*63e0*/  LDTM.16dp32bit_t16_t31.x32 R4, tmem[UR4+0x20] ;  /* 0x00002004000479ee */ /* 0x000e620008aa0000 */
[----:B------:R-:W-:Y:S01]  /*63f0*/  NOP ;  /* 0x0000000000007918 */ /* 0x000fe20000000000 */
[----:B------:R-:W-:Y:S01]  /*6400*/  UIADD3 UR4, UPT, UPT, UR5, 0x130, URZ ;  /* 0x0000013005047890 */ /* 0x000fe2000fffe0ff */
[----:B------:R-:W-:Y:S02]  /*6410*/  SHF.R.S32.HI R40, RZ, 0x18, R40 ;  /* 0x00000018ff287819 */ /* 0x000fe40000011428 */
[C---:B------:R-:W-:Y:S01]  /*6420*/  PRMT R65, R42.reuse, 0x8880, RZ ;  /* 0x000088802a417816 */ /* 0x040fe200000000ff */
[----:B------:R-:W-:Y:S01]  /*6430*/  UPRMT UR4, UR48, 0x654, UR4 ;  /* 0x0000065430047896 */ /* 0x000fe20008000004 */
[C---:B------:R-:W-:Y:S02]  /*6440*/  SHF.L.U32 R64, R42.reuse, 0x10, RZ ;  /* 0x000000102a407819 */ /* 0x040fe400000006ff */
[----:B------:R-:W-:Y:S02]  /*6450*/  SHF.L.U32 R63, R42, 0x8, RZ ;  /* 0x000000082a3f7819 */ /* 0x000fe400000006ff */
[----:B------:R-:W-:Y:S02]  /*6460*/  SHF.R.S32.HI R42, RZ, 0x18, R42 ;  /* 0x00000018ff2a7819 */ /* 0x000fe4000001142a */
[C---:B------:R-:W-:Y:S02]  /*6470*/  PRMT R62, R43.reuse, 0x8880, RZ ;  /* 0x000088802b3e7816 */ /* 0x040fe400000000ff */
[----:B-1----:R-:W-:Y:S01]  /*6480*/  SYNCS.ARRIVE.TRANS64.RED.A1T0 RZ, [UR4], RZ ;  /* 0x000000ffffff79a7 */ /* 0x002fe20008100404 */
[----:B------:R-:W-:Y:S02]  /*6490*/  SHF.L.U32 R61, R43, 0x10, RZ ;  /* 0x000000102b3d7819 */ /* 0x000fe400000006ff */
[----:B------:R-:W-:Y:S02]  /*64a0*/  SHF.R.S32.HI R43, RZ, 0x18, R43 ;  /* 0x00000018ff2b7819 */ /* 0x000fe4000001142b */
[----:B------:R-:W-:Y:S02]  /*64b0*/  SHF.L.U32 R51, R46, 0x8, RZ ;  /* 0x000000082e337819 */ /* 0x000fe400000006ff */
[----:B------:R-:W-:Y:S01]  /*64c0*/  SHF.R.S32.HI R3, RZ, 0x18, R3 ;  /* 0x00000018ff037819 */ /* 0x000fe20000011403 */
[C---:B----4-:R-:W-:Y:S01]  /*64d0*/  IMAD R4, R38.reuse, R4, RZ ;  /* 0x0000000426047224 */ /* 0x050fe200078e02ff */
[----:B------:R-:W-:Y:S01]  /*64e0*/  SHF.L.U32 R67, R41, 0x10, RZ ;  /* 0x0000001029437819 */ /* 0x000fe200000006ff */
[C---:B------:R-:W-:Y:S01]  /*64f0*/  IMAD R5, R38.reuse, R5, RZ ;  /* 0x0000000526057224 */ /* 0x040fe200078e02ff */
[----:B------:R-:W-:Y:S01]  /*6500*/  SHF.R.S32.HI R41, RZ, 0x18, R41 ;  /* 0x00000018ff297819 */ /* 0x000fe20000011429 */
[----:B------:R-:W-:Y:S01]  /*6510*/  IMAD R6, R38, R6, RZ ;  /* 0x0000000626067224 */ /* 0x000fe200078e02ff */
[----:B------:R-:W-:Y:S01]  /*6520*/  PRMT R59, R44, 0x8880, RZ ;  /* 0x000088802c3b7816 */ /* 0x000fe200000000ff */
[----:B------:R-:W-:Y:S01]  /*6530*/  IMAD R4, R0, R39, R4 ;  /* 0x0000002700047224 */ /* 0x000fe200078e0204 */
[----:B------:R-:W-:Y:S01]  /*6540*/  MOV R0, R68 ;  /* 0x0000004400007202 */ /* 0x000fe20000000f00 */
[----:B------:R-:W-:Y:S01]  /*6550*/  IMAD R7, R38, R7, RZ ;  /* 0x0000000726077224 */ /* 0x000fe200078e02ff */
[----:B------:R-:W-:Y:S01]  /*6560*/  SHF.L.U32 R58, R44, 0x10, RZ ;  /* 0x000000102c3a7819 */ /* 0x000fe200000006ff */
[-C--:B------:R-:W-:Y:S01]  /*6570*/  IMAD R5, R2, R39.reuse, R5 ;  /* 0x0000002702057224 */ /* 0x080fe200078e0205 */
[----:B------:R-:W-:Y:S01]  /*6580*/  SHF.R.S32.HI R2, RZ, 0x18, R67 ;  /* 0x00000018ff027819 */ /* 0x000fe20000011443 */
[-C--:B------:R-:W-:Y:S01]  /*6590*/  IMAD R6, R3, R39.reuse, R6 ;  /* 0x0000002703067224 */ /* 0x080fe200078e0206 */
[----:B------:R-:W-:Y:S01]  /*65a0*/  SHF.R.S32.HI R3, RZ, 0x18, R66 ;  /* 0x00000018ff037819 */ /* 0x000fe20000011442 */
[----:B------:R-:W-:Y:S01]  /*65b0*/  IMAD R8, R38, R8, RZ ;  /* 0x0000000826087224 */ /* 0x000fe200078e02ff */
[C---:B------:R-:W-:Y:S01]  /*65c0*/  PRMT R56, R45.reuse, 0x8880, RZ ;  /* 0x000088802d387816 */ /* 0x040fe200000000ff */
[----:B------:R-:W-:Y:S01]  /*65d0*/  IMAD R7, R40, R39, R7 ;  /* 0x0000002728077224 */ /* 0x000fe200078e0207 */
[----:B------:R-:W-:Y:S01]  /*65e0*/  MOV R40, R65 ;  /* 0x0000004100287202 */ /* 0x000fe20000000f00 */
[----:B------:R-:W-:Y:S01]  /*65f0*/  IMAD R9, R38, R9, RZ ;  /* 0x0000000926097224 */ /* 0x000fe200078e02ff */
[----:B------:R-:W-:Y:S01]  /*6600*/  SHF.L.U32 R55, R45, 0x10, RZ ;  /* 0x000000102d377819 */ /* 0x000fe200000006ff */
[-C--:B------:R-:W-:Y:S01]  /*6610*/  IMAD R8, R0, R39.reuse, R8 ;  /* 0x0000002700087224 */ /* 0x080fe200078e0208 */
[----:B------:R-:W-:Y:S01]  /*6620*/  PRMT R53, R46, 0x8880, RZ ;  /* 0x000088802e357816 */ /* 0x000fe200000000ff */
[----:B------:R-:W-:Y:S01]  /*6630*/  IMAD R10, R38, R10, RZ ;  /* 0x0000000a260a7224 */ /* 0x000fe200078e02ff */
[----:B------:R-:W-:Y:S01]  /*6640*/  SHF.R.S32.HI R45, RZ, 0x18, R45 ;  /* 0x00000018ff2d7819 */ /* 0x000fe2000001142d */
[----:B------:R-:W-:Y:S01]  /*6650*/  IMAD R9, R2, R39, R9 ;  /* 0x0000002702097224 */ /* 0x000fe200078e0209 */
[----:B------:R-:W-:Y:S01]  /*6660*/  SHF.L.U32 R52, R46, 0x10, RZ ;  /* 0x000000102e347819 */ /* 0x000fe200000006ff */
[C---:B------:R-:W-:Y:S01]  /*6670*/  IMAD R0, R38.reuse, R20, RZ ;  /* 0x0000001426007224 */ /* 0x040fe200078e02ff */
[C---:B------:R-:W-:Y:S01]  /*6680*/  PRMT R50, R47.reuse, 0x8880, RZ ;  /* 0x000088802f327816 */ /* 0x040fe200000000ff */
[C---:B------:R-:W-:Y:S01]  /*6690*/  IMAD R11, R38.reuse, R11, RZ ;  /* 0x0000000b260b7224 */ /* 0x040fe200078e02ff */
[----:B------:R-:W-:Y:S01]  /*66a0*/  SHF.R.S32.HI R46, RZ, 0x18, R46 ;  /* 0x00000018ff2e7819 */ /* 0x000fe2000001142e */
[C---:B------:R-:W-:Y:S01]  /*66b0*/  IMAD R2, R38.reuse, R21, RZ ;  /* 0x0000001526027224 */ /* 0x040fe200078e02ff */
[----:B------:R-:W-:Y:S01]  /*66c0*/  SHF.L.U32 R49, R47, 0x10, RZ ;  /* 0x000000102f317819 */ /* 0x000fe200000006ff */
[C---:B------:R-:W-:Y:S01]  /*66d0*/  IMAD R20, R38.reuse, R24, RZ ;  /* 0x0000001826147224 */ /* 0x040fe200078e02ff */
[----:B------:R-:W-:Y:S01]  /*66e0*/  SHF.R.S32.HI R47, RZ, 0x18, R47 ;  /* 0x00000018ff2f7819 */ /* 0x000fe2000001142f */
[----:B------:R-:W-:Y:S01]  /*66f0*/  IMAD R21, R38, R25, RZ ;  /* 0x0000001926157224 */ /* 0x000fe200078e02ff */
[----:B------:R-:W-:Y:S01]  /*6700*/  SHF.L.U32 R57, R44, 0x8, RZ ;  /* 0x000000082c397819 */ /* 0x000fe200000006ff */
[----:B------:R-:W-:Y:S01]  /*6710*/  IMAD R24, R38, R28, RZ ;  /* 0x0000001c26187224 */ /* 0x000fe200078e02ff */
[----:B------:R-:W-:Y:S01]  /*6720*/  SHF.R.S32.HI R44, RZ, 0x18, R44 ;  /* 0x00000018ff2c7819 */ /* 0x000fe2000001142c */
[----:B------:R-:W-:Y:S01]  /*6730*/  IMAD R10, R3, R39, R10 ;  /* 0x00000027030a7224 */ /* 0x000fe200078e020a */
[----:B------:R-:W-:Y:S01]  /*6740*/  IADD3 R36, PT, PT, R36, 0x1, RZ ;  /* 0x0000000124247810 */ /* 0x000fe20007ffe0ff */
[C---:B------:R-:W-:Y:S02]  /*6750*/  IMAD R12, R38.reuse, R12, RZ ;  /* 0x0000000c260c7224 */ /* 0x040fe400078e02ff */
[C---:B------:R-:W-:Y:S02]  /*6760*/  IMAD R25, R38.reuse, R29, RZ ;  /* 0x0000001d26197224 */ /* 0x040fe400078e02ff */
[C---:B------:R-:W-:Y:S01]  /*6770*/  IMAD R28, R38.reuse, R32, RZ ;  /* 0x00000020261c7224 */ /* 0x040fe200078e02ff */
[----:B------:R-:W-:Y:S01]  /*6780*/  SHF.R.S32.HI R32, RZ, 0x18, R64 ;  /* 0x00000018ff207819 */ /* 0x000fe20000011440 */
[C---:B------:R-:W-:Y:S01]  /*6790*/  IMAD R29, R38.reuse, R33, RZ ;  /* 0x00000021261d7224 */ /* 0x040fe200078e02ff */
[----:B------:R-:W-:Y:S01]  /*67a0*/  I2IP.S8.S32.SAT R33, R7, R6, RZ ;  /* 0x0000000607217239 */ /* 0x000fe200000014ff */
[----:B------:R-:W-:Y:S01]  /*67b0*/  IMAD R11, R41, R39, R11 ;  /* 0x00000027290b7224 */ /* 0x000fe200078e020b */
[----:B------:R-:W-:Y:S01]  /*67c0*/  MOV R7, R62 ;  /* 0x0000003e00077202 */ /* 0x000fe20000000f00 */
[C---:B------:R-:W-:Y:S01]  /*67d0*/  IMAD R13, R38.reuse, R13, RZ ;  /* 0x0000000d260d7224 */ /* 0x040fe200078e02ff */
[----:B------:R-:W-:Y:S01]  /*67e0*/  SHF.R.S32.HI R6, RZ, 0x18, R63 ;  /* 0x00000018ff067819 */ /* 0x000fe2000001143f */
[----:B------:R-:W-:Y:S01]  /*67f0*/  IMAD R14, R38, R14, RZ ;  /* 0x0000000e260e7224 */ /* 0x000fe200078e02ff */
[----:B------:R-:W-:Y:S01]  /*6800*/  I2IP.S8.S32.SAT R41, R11, R10, RZ ;  /* 0x0000000a0b297239 */ /* 0x000fe200000014ff */
[----:B------:R-:W-:Y:S01]  /*6810*/  IMAD R12, R40, R39, R12 ;  /* 0x00000027280c7224 */ /* 0x000fe200078e020c */
[----:B------:R-:W-:Y:S01]  /*6820*/  I2IP.S8.S32.SAT R40, R5, R4, R33 ;  /* 0x0000000405287239 */ /* 0x000fe20000001421 */
[----:B------:R-:W-:Y:S01]  /*6830*/  IMAD R15, R38, R15, RZ ;  /* 0x0000000f260f7224 */ /* 0x000fe200078e02ff */
[----:B------:R-:W-:Y:S01]  /*6840*/  I2IP.S8.S32.SAT R41, R9, R8, R41 ;  /* 0x0000000809297239 */ /* 0x000fe20000001429 */
[-C--:B------:R-:W-:Y:S01]  /*6850*/  IMAD R13, R32, R39.reuse, R13 ;  /* 0x00000027200d7224 */ /* 0x080fe200078e020d */
[----:B------:R-:W-:Y:S01]  /*6860*/  SHF.R.S32.HI R10, RZ, 0x18, R61 ;  /* 0x00000018ff0a7819 */ /* 0x000fe2000001143d */
[----:B------:R-:W-:Y:S01]  /*6870*/  IMAD R16, R38, R16, RZ ;  /* 0x0000001026107224 */ /* 0x000fe200078e02ff */
[----:B------:R-:W-:Y:S01]  /*6880*/  SHF.R.S32.HI R5, RZ, 0x18, R58 ;  /* 0x00000018ff057819 */ /* 0x000fe2000001143a */
[----:B------:R-:W-:Y:S01]  /*6890*/  IMAD R14, R6, R39, R14 ;  /* 0x00000027060e7224 */ /* 0x000fe200078e020e */
[----:B------:R-:W-:Y:S01]  /*68a0*/  SHF.R.S32.HI R11, RZ, 0x18, R60 ;  /* 0x00000018ff0b7819 */ /* 0x000fe2000001143c */
[----:B------:R-:W-:Y:S01]  /*68b0*/  IMAD R17, R38, R17, RZ ;  /* 0x0000001126117224 */ /* 0x000fe200078e02ff */
[----:B------:R-:W-:Y:S01]  /*68c0*/  SHF.R.S32.HI R6, RZ, 0x18, R57 ;  /* 0x00000018ff067819 */ /* 0x000fe20000011439 */
[-C--:B------:R-:W-:Y:S02]  /*68d0*/  IMAD R15, R42, R39.reuse, R15 ;  /* 0x000000272a0f7224 */ /* 0x080fe400078e020f */
[C---:B------:R-:W-:Y:S02]  /*68e0*/  IMAD R18, R38.reuse, R18, RZ ;  /* 0x0000001226127224 */ /* 0x040fe400078e02ff */
[----:B------:R-:W-:Y:S01]  /*68f0*/  IMAD R16, R7, R39, R16 ;  /* 0x0000002707107224 */ /* 0x000fe200078e0210 */
[----:B------:R-:W-:Y:S01]  /*6900*/  I2IP.S8.S32.SAT R14, R15, R14, RZ ;  /* 0x0000000e0f0e7239 */ /* 0x000fe200000014ff */
[----:B------:R-:W-:Y:S01]  /*6910*/  IMAD R19, R38, R19, RZ ;  /* 0x0000001326137224 */ /* 0x000fe200078e02ff */
[----:B------:R-:W-:Y:S01]  /*6920*/  SHF.R.S32.HI R7, RZ, 0x18, R48 ;  /* 0x00000018ff077819 */ /* 0x000fe20000011430 */
[-C--:B------:R-:W-:Y:S01]  /*6930*/  IMAD R17, R10, R39.reuse, R17 ;  /* 0x000000270a117224 */ /* 0x080fe200078e0211 */
[----:B------:R-:W-:Y:S01]  /*6940*/  I2IP.S8.S32.SAT R42, R13, R12, R14 ;  /* 0x0000000c0d2a7239 */ /* 0x000fe2000000140e */
[-C--:B------:R-:W-:Y:S02]  /*6950*/  IMAD R18, R11, R39.reuse, R18 ;  /* 0x000000270b127224 */ /* 0x080fe400078e0212 */
[----:B------:R-:W-:Y:S02]  /*6960*/  IMAD.MOV.U32 R4, RZ, RZ, R59 ;  /* 0x000000ffff047224 */ /* 0x000fe400078e003b */
[-C--:B------:R-:W-:Y:S02]  /*6970*/  IMAD R19, R43, R39.reuse, R19 ;  /* 0x000000272b137224 */ /* 0x080fe400078e0213 */
[----:B------:R-:W-:Y:S02]  /*6980*/  IMAD R3, R38, R22, RZ ;  /* 0x0000001626037224 */ /* 0x000fe400078e02ff */
[----:B------:R-:W-:Y:S01]  /*6990*/  IMAD R0, R4, R39, R0 ;  /* 0x0000002704007224 */ /* 0x000fe200078e0200 */
[----:B------:R-:W-:Y:S01]  /*69a0*/  I2IP.S8.S32.SAT R18, R19, R18, RZ ;  /* 0x0000001213127239 */ /* 0x000fe200000014ff */
[----:B------:R-:W-:Y:S01]  /*69b0*/  IMAD R23, R38, R23, RZ ;  /* 0x0000001726177224 */ /* 0x000fe200078e02ff */
[----:B------:R-:W-:Y:S01]  /*69c0*/  MOV R4, R56 ;  /* 0x0000003800047202 */ /* 0x000fe20000000f00 */
[-C--:B------:R-:W-:Y:S01]  /*69d0*/  IMAD R2, R5, R39.reuse, R2 ;  /* 0x0000002705027224 */ /* 0x080fe200078e0202 */
[----:B------:R-:W-:Y:S01]  /*69e0*/  I2IP.S8.S32.SAT R43, R17, R16, R18 ;  /* 0x00000010112b7239 */ /* 0x000fe20000001412 */
[-C--:B------:R-:W-:Y:S01]  /*69f0*/  IMAD R3, R6, R39.reuse, R3 ;  /* 0x0000002706037224 */ /* 0x080fe200078e0203 */
[----:B------:R-:W-:Y:S01]  /*6a00*/  SHF.R.S32.HI R5, RZ, 0x18, R55 ;  /* 0x00000018ff057819 */ /* 0x000fe20000011437 */
[-C--:B------:R-:W-:Y:S01]  /*6a10*/  IMAD R23, R44, R39.reuse, R23 ;  /* 0x000000272c177224 */ /* 0x080fe200078e0217 */
[----:B------:R-:W-:Y:S01]  /*6a20*/  SHF.R.S32.HI R6, RZ, 0x18, R54 ;  /* 0x00000018ff067819 */ /* 0x000fe20000011436 */
[----:B------:R-:W-:Y:S01]  /*6a30*/  IMAD R22, R38, R26, RZ ;  /* 0x0000001a26167224 */ /* 0x000fe200078e02ff */
[----:B------:R1:W-:Y:S01]  /*6a40*/  STS.128 [R79+UR44+0x1200], R40 ;  /* 0x001200284f007988 */ /* 0x0003e20008000c2c */
[----:B------:R-:W-:Y:S01]  /*6a50*/  IMAD R20, R4, R39, R20 ;  /* 0x0000002704147224 */ /* 0x000fe200078e0214 */
[----:B------:R-:W-:Y:S01]  /*6a60*/  I2IP.S8.S32.SAT R3, R23, R3, RZ ;  /* 0x0000000317037239 */ /* 0x000fe200000014ff */
[----:B------:R-:W-:Y:S01]  /*6a70*/  IMAD R27, R38, R27, RZ ;  /* 0x0000001b261b7224 */ /* 0x000fe200078e02ff */
[----:B------:R-:W-:Y:S01]  /*6a80*/  MOV R4, R53 ;  /* 0x0000003500047202 */ /* 0x000fe20000000f00 */
[-C--:B------:R-:W-:Y:S01]  /*6a90*/  IMAD R21, R5, R39.reuse, R21 ;  /* 0x0000002705157224 */ /* 0x080fe200078e0215 */
[----:B------:R-:W-:Y:S01]  /*6aa0*/  SHF.R.S32.HI R5, RZ, 0x18, R52 ;  /* 0x00000018ff057819 */ /* 0x000fe20000011434 */
[-C--:B------:R-:W-:Y:S01]  /*6ab0*/  IMAD R22, R6, R39.reuse, R22 ;  /* 0x0000002706167224 */ /* 0x080fe200078e0216 */
[----:B------:R-:W-:Y:S01]  /*6ac0*/  SHF.R.S32.HI R6, RZ, 0x18, R49 ;  /* 0x00000018ff067819 */ /* 0x000fe20000011431 */
[-C--:B------:R-:W-:Y:S02]  /*6ad0*/  IMAD R27, R45, R39.reuse, R27 ;  /* 0x000000272d1b7224 */ /* 0x080fe400078e021b */
[-C--:B------:R-:W-:Y:S01]  /*6ae0*/  IMAD R24, R4, R39.reuse, R24 ;  /* 0x0000002704187224 */ /* 0x080fe200078e0218 */
[----:B------:R-:W-:Y:S01]  /*6af0*/  SHF.R.S32.HI R4, RZ, 0x18, R51 ;  /* 0x00000018ff047819 */ /* 0x000fe20000011433 */
[C---:B------:R-:W-:Y:S02]  /*6b00*/  IMAD R26, R38.reuse, R30, RZ ;  /* 0x0000001e261a7224 */ /* 0x040fe400078e02ff */
[----:B------:R-:W-:Y:S01]  /*6b10*/  IMAD R25, R5, R39, R25 ;  /* 0x0000002705197224 */ /* 0x000fe200078e0219 */
[----:B------:R-:W-:Y:S01]  /*6b20*/  MOV R5, R50 ;  /* 0x0000003200057202 */ /* 0x000fe20000000f00 */
[----:B------:R-:W-:Y:S02]  /*6b30*/  IMAD R31, R38, R31, RZ ;  /* 0x0000001f261f7224 */ /* 0x000fe400078e02ff */
[-C--:B------:R-:W-:Y:S01]  /*6b40*/  IMAD R26, R4, R39.reuse, R26 ;  /* 0x00000027041a7224 */ /* 0x080fe200078e021a */
[----:B------:R-:W-:Y:S01]  /*6b50*/  I2IP.S8.S32.SAT R4, R2, R0, R3 ;  /* 0x0000000002047239 */ /* 0x000fe20000001403 */
[-C--:B------:R-:W-:Y:S02]  /*6b60*/  IMAD R31, R46, R39.reuse, R31 ;  /* 0x000000272e1f7224 */ /* 0x080fe400078e021f */
[-C--:B------:R-:W-:Y:S01]  /*6b70*/  IMAD R28, R5, R39.reuse, R28 ;  /* 0x00000027051c7224 */ /* 0x080fe200078e021c */
[----:B------:R-:W-:Y:S01]  /*6b80*/  I2IP.S8.S32.SAT R5, R27, R22, RZ ;  /* 0x000000161b057239 */ /* 0x000fe200000014ff */
[----:B------:R-:W-:Y:S02]  /*6b90*/  IMAD R30, R38, R34, RZ ;  /* 0x00000022261e7224 */ /* 0x000fe400078e02ff */
[----:B------:R-:W-:Y:S01]  /*6ba0*/  IMAD R29, R6, R39, R29 ;  /* 0x00000027061d7224 */ /* 0x000fe200078e021d */
[----:B------:R-:W-:Y:S01]  /*6bb0*/  I2IP.S8.S32.SAT R6, R31, R26, RZ ;  /* 0x0000001a1f067239 */ /* 0x000fe200000014ff */
[----:B------:R-:W-:Y:S01]  /*6bc0*/  IMAD R35, R38, R35, RZ ;  /* 0x0000002326237224 */ /* 0x000fe200078e02ff */
[----:B------:R-:W-:Y:S01]  /*6bd0*/  I2IP.S8.S32.SAT R5, R21, R20, R5 ;  /* 0x0000001415057239 */ /* 0x000fe20000001405 */
[-C--:B------:R-:W-:Y:S01]  /*6be0*/  IMAD R30, R7, R39.reuse, R30 ;  /* 0x00000027071e7224 */ /* 0x080fe200078e021e */
[----:B------:R-:W-:Y:S01]  /*6bf0*/  I2IP.S8.S32.SAT R6, R25, R24, R6 ;  /* 0x0000001819067239 */ /* 0x000fe20000001406 */
[----:B------:R-:W-:Y:S05]  /*6c00*/  IMAD R35, R47, R39, R35 ;  /* 0x000000272f237224 */ /* 0x000fea00078e0223 */
[----:B------:R-:W-:Y:S04]  /*6c10*/  I2IP.S8.S32.SAT R7, R35, R30, RZ ;  /* 0x0000001e23077239 */ /* 0x000fe800000014ff */
[----:B------:R-:W-:Y:S05]  /*6c20*/  I2IP.S8.S32.SAT R7, R29, R28, R7 ;  /* 0x0000001c1d077239 */ /* 0x000fea0000001407 */
[----:B------:R1:W-:Y:S01]  /*6c30*/  STS.128 [R78+0x1010], R4 ;  /* 0x001010044e007388 */ /* 0x0003e20000000c00 */
[----:B------:R-:W-:Y:S01]  /*6c40*/  @!PT LDS RZ, [RZ] ;  /* 0x00000000fffff984 */ /* 0x000fe20000000800 */
[----:B------:R-:W-:Y:S01]  /*6c50*/  @!PT LDS RZ, [RZ] ;  /* 0x00000000fffff984 */ /* 0x000fe20000000800 */
[----:B------:R-:W-:Y:S01]  /*6c60*/  @!PT LDS RZ, [RZ] ;  /* 0x00000000fffff984 */ /* 0x000fe20000000800 */
[----:B------:R-:W-:Y:S01]  /*6c70*/  @!PT LDS RZ, [RZ] ;  /* 0x00000000fffff984 */ /* 0x000fe20000000800 */
[----:B------:R3:W-:Y:S07]  /*6c80*/  MEMBAR.ALL.CTA ;  /* 0x0000000000007992 */ /* 0x0007ee0000008000 */
[----:B---3--:R-:W3:Y:S02]  /*6c90*/  FENCE.VIEW.ASYNC.S ;  /* 0x00000000000073c6 */ /* 0x008ee40000000000 */
[----:B---3--:R-:W-:Y:S06]  /*6ca0*/  BAR.SYNC.DEFER_BLOCKING 0x1, 0x80 ;  /* 0x0042000000007b1d */ /* 0x008fec0000010000 */
[----:B------:R-:W-:Y:S05]  /*6cb0*/  @P0 BRA `(.L_x_110) ;  /* 0x0000000000300947 */ /* 0x000fea0003800000 */
[----:B------:R-:W-:Y:S02]  /*6cc0*/  UIADD3 UR4, UPT, UPT, UR44, 0x1200, URZ ;  /* 0x000012002c047890 */ /* 0x000fe4000fffe0ff */
[----:B------:R-:W-:Y:S02]  /*6cd0*/  USHF.L.U32 UR9, UR45, 0x6, URZ ;  /* 0x000000062d097899 */ /* 0x000fe400080006ff */
[----:B------:R-:W-:Y:S02]  /*6ce0*/  USHF.L.U32 UR10, UR46, 0x6, URZ ;  /* 0x000000062e0a7899 */ /* 0x000fe400080006ff */
[----:B------:R-:W-:Y:S01]  /*6cf0*/  MOV R86, UR4 ;  /* 0x0000000400567c02 */ /* 0x000fe20008000f00 */
[----:B------:R-:W-:Y:S01]  /*6d00*/  UIADD3 UR4, UP0, UPT, UR62, 0x680, URZ ;  /* 0x000006803e047890 */ /* 0x000fe2000ff1e0ff */
[----:B------:R-:W-:Y:S02]  /*6d10*/  UMOV UR11, UR36 ;  /* 0x00000024000b7c82 */ /* 0x000fe40008000000 */
[----:B------:R-:W-:Y:S01]  /*6d20*/  R2UR UR8, R86 ;  /* 0x00000000560872ca */ /* 0x000fe200000e0000 */
[----:B------:R-:W-:Y:S11]  /*6d30*/  UIADD3.X UR5, UPT, UPT, URZ, UR63, URZ, UP0, !UPT ;  /* 0x0000003fff057290 */ /* 0x000ff600087fe4ff */
[----:B------:R-:W-:Y:S01]  /*6d40*/  @!UPT UIADD3 URZ, UPT, UPT, URZ, URZ, URZ ;  /* 0x000000fffffff290 */ /* 0x000fe2000fffe0ff */
[----:B------:R3:W-:Y:S01]  /*6d50*/  UTMASTG.3D [UR8], [UR4] ;  /* 0x00000008040073b5 */ /* 0x0007e20008010000 */
[----:B------:R0:W-:Y:S01]  /*6d60*/  UTMACMDFLUSH ;  /* 0x00000000000079b7 */ /* 0x0001e20000000000 */
[----:B---3--:R-:W-:Y:S04]  /*6d70*/  DEPBAR.LE SB0, 0x0 ;  /* 0x000080000000791a */ /* 0x008fe80000000000 */
.L_x_110:
[----:B------:R-:W-:Y:S05]  /*6d80*/  BSYNC.RECONVERGENT B0 ;  /* 0x0000000000007941 */ /* 0x000fea0003800200 */
.L_x_109:
[----:B------:R-:W-:Y:S01]  /*6d90*/  BAR.SYNC.DEFER_BLOCKING 0x1, 0x80 ;  /* 0x0042000000007b1d */ /* 0x000fe20000010000 */
[----:B------:R-:W-:Y:S01]  /*6da0*/  ISETP.NE.AND P0, PT, R82, 0x2, PT ;  /* 0x000000025200780c */ /* 0x000fe20003f05270 */
[----:B------:R-:W-:Y:S01]  /*6db0*/  UISETP.NE.AND UP0, UPT, UR47, URZ, UPT ;  /* 0x000000ff2f00728c */ /* 0x000fe2000bf05270 */
[----:B------:R-:W-:Y:S01]  /*6dc0*/  ISETP.NE.AND P1, PT, R36, 0x4, PT ;  /* 0x000000042400780c */ /* 0x000fe20003f25270 */
[----:B------:R-:W-:Y:S01]  /*6dd0*/  UIADD3 UR45, UPT, UPT, UR37, UR57, URZ ;  /* 0x00000039252d7290 */ /* 0x000fe2000fffe0ff */
[----:B------:R-:W-:Y:S01]  /*6de0*/  SEL R2, RZ, 0x1, P0 ;  /* 0x00000001ff027807 */ /* 0x000fe20000000000 */
[----:B------:R-:W-:Y:S01]  /*6df0*/  UIADD3 UR46, UPT, UPT, UR38, UR60, URZ ;  /* 0x0000003c262e7290 */ /* 0x000fe2000fffe0ff */
[----:B------:R-:W-:Y:S02]  /*6e00*/  SEL R0, RZ, 0x1, P1 ;  /* 0x00000001ff007807 */ /* 0x000fe40000800000 */
[----:B------:R-:W-:Y:S02]  /*6e10*/  LOP3.LUT R84, R84, R2, RZ, 0x3c, !PT ;  /* 0x0000000254547212 */ /* 0x000fe400078e3cff */
[----:B------:R-:W-:Y:S02]  /*6e20*/  LOP3.LUT R85, R85, R0, RZ, 0x3c, !PT ;  /* 0x0000000055557212 */ /* 0x000fe400078e3cff */
[----:B------:R-:W-:Y:S02]  /*6e30*/  SEL R82, R82, RZ, P0 ;  /* 0x000000ff52527207 */ /* 0x000fe40000000000 */
[----:B------:R-:W-:Y:S01]  /*6e40*/  SEL R36, R36, RZ, P1 ;  /* 0x000000ff24247207 */ /* 0x000fe20000800000 */
[----:B------:R-:W-:Y:S01]  /*6e50*/  UMOV UR36, UR51 ;  /* 0x0000003300247c82 */ /* 0x000fe20008000000 */
[----:B------:R-:W-:Y:S05]  /*6e60*/  BRA.U UP0, `(.L_x_111) ;  /* 0xffffffe500107547 */ /* 0x000fea000b83ffff */
[----:B------:R-:W-:Y:S05]  /*6e70*/  EXIT ;  /* 0x000000000000794d */ /* 0x000fea0003800000 */
.L_x_25:
[----:B--2---:R2:W3:Y:S02]  /*6e80*/  SYNCS.PHASECHK.TRANS64.TRYWAIT P0, [R0+URZ+0x160], R2 ;  /* 0x00016002000075a7 */ /* 0x0044e400080011ff */
[----:B---3--:R-:W-:Y:S05]  /*6e90*/  @!P0 NANOSLEEP.SYNCS 0x989680 ;  /* 0x009896800000895d */ /* 0x008fea0003900000 */
[----:B------:R-:W3:Y:S02]  /*6ea0*/  @!P0 SYNCS.PHASECHK.TRANS64 P0, [R0+URZ+0x160], R2 ;  /* 0x00016002000085a7 */ /* 0x000ee400080010ff */
[----:B---3--:R-:W-:Y:S05]  /*6eb0*/  @!P0 BRA `(.L_x_25) ;  /* 0xfffffffc00f08947 */ /* 0x008fea000383ffff */
[----:B------:R-:W-:Y:S05]  /*6ec0*/  BRA `(.L_x_112) ;  /* 0xffffffa800a87947 */ /* 0x000fea000383ffff */
.L_x_28:
[----:B-1----:R-:W-:-:S07]  /*6ed0*/  MOV R0, UR33 ;  /* 0x0000002100007c02 */ /* 0x002fce0008000f00 */
.L_x_113:
[----:B-1----:R1:W2:Y:S02]  /*6ee0*/  SYNCS.PHASECHK.TRANS64.TRYWAIT P0, [R0+URZ+0x68], R3 ;  /* 0x00006803000075a7 */ /* 0x0022a400080011ff */
[----:B--2---:R-:W-:Y:S05]  /*6ef0*/  @!P0 NANOSLEEP.SYNCS 0x989680 ;  /* 0x009896800000895d */ /* 0x004fea0003900000 */
[----:B------:R-:W2:Y:S02]  /*6f00*/  @!P0 SYNCS.PHASECHK.TRANS64 P0, [R0+URZ+0x68], R3 ;  /* 0x00006803000085a7 */ /* 0x000ea400080010ff */
[----:B--2---:R-:W-:Y:S05]  /*6f10*/  @!P0 BRA `(.L_x_113) ;  /* 0xfffffffc00f08947 */ /* 0x004fea000383ffff */
[----:B------:R-:W-:Y:S05]  /*6f20*/  BRA `(.L_x_27) ;  /* 0xffffffa800f07947 */ /* 0x000fea000383ffff */
.L_x_35:
[----:B-1----:R-:W-:-:S07]  /*6f30*/  MOV R0, UR17 ;  /* 0x0000001100007c02 */ /* 0x002fce0008000f00 */
.L_x_114:
[----:B-1----:R1:W2:Y:S02]  /*6f40*/  SYNCS.PHASECHK.TRANS64.TRYWAIT P0, [R0+URZ+0x68], R3 ;  /* 0x00006803000075a7 */ /* 0x0022a400080011ff */
[----:B--2---:R-:W-:Y:S05]  /*6f50*/  @!P0 NANOSLEEP.SYNCS 0x989680 ;  /* 0x009896800000895d */ /* 0x004fea0003900000 */
[----:B------:R-:W2:Y:S02]  /*6f60*/  @!P0 SYNCS.PHASECHK.TRANS64 P0, [R0+URZ+0x68], R3 ;  /* 0x00006803000085a7 */ /* 0x000ea400080010ff */
[----:B--2---:R-:W-:Y:S05]  /*6f70*/  @!P0 BRA `(.L_x_114) ;  /* 0xfffffffc00f08947 */ /* 0x004fea000383ffff */
[----:B------:R-:W-:Y:S05]  /*6f80*/  BRA `(.L_x_34) ;  /* 0xffffffac00ac7947 */ /* 0x000fea000383ffff */
.L_x_40:
[----:B-1----:R1:W2:Y:S02]  /*6f90*/  SYNCS.PHASECHK.TRANS64.TRYWAIT P0, [R3+URZ+0xf0], R0 ;  /* 0x0000f000030075a7 */ /* 0x0022a400080011ff */
[----:B--2---:R-:W-:Y:S05]  /*6fa0*/  @!P0 NANOSLEEP.SYNCS 0x989680 ;  /* 0x009896800000895d */ /* 0x004fea0003900000 */
[----:B------:R-:W2:Y:S02]  /*6fb0*/  @!P0 SYNCS.PHASECHK.TRANS64 P0, [R3+URZ+0xf0], R0 ;  /* 0x0000f000030085a7 */ /* 0x000ea400080010ff */
[----:B--2---:R-:W-:Y:S05]  /*6fc0*/  @!P0 BRA `(.L_x_40) ;  /* 0xfffffffc00f08947 */ /* 0x004fea000383ffff */
[----:B------:R-:W-:Y:S05]  /*6fd0*/  BRA `(.L_x_115) ;  /* 0xffffffb000507947 */ /* 0x000fea000383ffff */
.L_x_44:
[----:B------:R-:W-:-:S07]  /*6fe0*/  MOV R0, UR4 ;  /* 0x0000000400007c02 */ /* 0x000fce0008000f00 */
.L_x_116:
[----:B-1----:R1:W2:Y:S02]  /*6ff0*/  SYNCS.PHASECHK.TRANS64.TRYWAIT P0, [R0+URZ], R2 ;  /* 0x00000002000075a7 */ /* 0x0022a400080011ff */
[----:B--2---:R-:W-:Y:S05]  /*7000*/  @!P0 NANOSLEEP.SYNCS 0x989680 ;  /* 0x009896800000895d */ /* 0x004fea0003900000 */
[----:B------:R-:W2:Y:S02]  /*7010*/  @!P0 SYNCS.PHASECHK.TRANS64 P0, [R0+URZ], R2 ;  /* 0x00000002000085a7 */ /* 0x000ea400080010ff */
[----:B--2---:R-:W-:Y:S05]  /*7020*/  @!P0 BRA `(.L_x_116) ;  /* 0xfffffffc00f08947 */ /* 0x004fea000383ffff */
[----:B------:R-:W-:Y:S05]  /*7030*/  BRA `(.L_x_117) ;  /* 0xffffffb400f47947 */ /* 0x000fea000383ffff */
.L_x_45:
[----:B------:R-:W-:-:S07]  /*7040*/  MOV R0, UR5 ;  /* 0x0000000500007c02 */ /* 0x000fce0008000f00 */
.L_x_118:
[----:B-1----:R1:W2:Y:S02]  /*7050*/  SYNCS.PHASECHK.TRANS64.TRYWAIT P0, [R0+URZ], R3 ;  /* 0x00000003000075a7 */ /* 0x0022a400080011ff */
[----:B--2---:R-:W-:Y:S05]  /*7060*/  @!P0 NANOSLEEP.SYNCS 0x989680 ;  /* 0x009896800000895d */ /* 0x004fea0003900000 */
[----:B------:R-:W2:Y:S02]  /*7070*/  @!P0 SYNCS.PHASECHK.TRANS64 P0, [R0+URZ], R3 ;  /* 0x00000003000085a7 */ /* 0x000ea400080010ff */
[----:B--2---:R-:W-:Y:S05]  /*7080*/  @!P0 BRA `(.L_x_118) ;  /* 0xfffffffc00f08947 */ /* 0x004fea000383ffff */
[----:B------:R-:W-:Y:S05]  /*7090*/  BRA `(.L_x_119) ;  /* 0xffffffb800007947 */ /* 0x000fea000383ffff */
.L_x_46:
[----:B------:R-:W-:-:S07]  /*70a0*/  MOV R0, UR5 ;  /* 0x0000000500007c02 */ /* 0x000fce0008000f00 */
.L_x_120:
[----:B-1----:R1:W2:Y:S02]  /*70b0*/  SYNCS.PHASECHK.TRANS64.TRYWAIT P0, [R0+URZ], R3 ;  /* 0x00000003000075a7 */ /* 0x0022a400080011ff */
[----:B--2---:R-:W-:Y:S05]  /*70c0*/  @!P0 NANOSLEEP.SYNCS 0x989680 ;  /* 0x009896800000895d */ /* 0x004fea0003900000 */
[----:B------:R-:W2:Y:S02]  /*70d0*/  @!P0 SYNCS.PHASECHK.TRANS64 P0, [R0+URZ], R3 ;  /* 0x00000003000085a7 */ /* 0x000ea400080010ff */
[----:B--2---:R-:W-:Y:S05]  /*70e0*/  @!P0 BRA `(.L_x_120) ;  /* 0xfffffffc00f08947 */ /* 0x004fea000383ffff */
[----:B------:R-:W-:Y:S05]  /*70f0*/  BRA `(.L_x_121) ;  /* 0xffffffb8000c7947 */ /* 0x000fea000383ffff */
.L_x_47:
[----:B------:R-:W-:-:S07]  /*7100*/  MOV R0, UR5 ;  /* 0x0000000500007c02 */ /* 0x000fce0008000f00 */
.L_x_122:
[----:B-1----:R1:W2:Y:S02]  /*7110*/  SYNCS.PHASECHK.TRANS64.TRYWAIT P0, [R0+URZ], R3 ;  /* 0x00000003000075a7 */ /* 0x0022a400080011ff */
[----:B--2---:R-:W-:Y:S05]  /*7120*/  @!P0 NANOSLEEP.SYNCS 0x989680 ;  /* 0x009896800000895d */ /* 0x004fea0003900000 */
[----:B------:R-:W2:Y:S02]  /*7130*/  @!P0 SYNCS.PHASECHK.TRANS64 P0, [R0+URZ], R3 ;  /* 0x00000003000085a7 */ /* 0x000ea400080010ff */
[----:B--2---:R-:W-:Y:S05]  /*7140*/  @!P0 BRA `(.L_x_122) ;  /* 0xfffffffc00f08947 */ /* 0x004fea000383ffff */
[----:B------:R-:W-:Y:S05]  /*7150*/  BRA `(.L_x_123) ;  /* 0xffffffb800187947 */ /* 0x000fea000383ffff */
.L_x_48:
[----:B------:R-:W-:-:S07]  /*7160*/  MOV R0, UR5 ;  /* 0x0000000500007c02 */ /* 0x000fce0008000f00 */
.L_x_124:
[----:B-1----:R1:W2:Y:S02]  /*7170*/  SYNCS.PHASECHK.TRANS64.TRYWAIT P0, [R0+URZ], R3 ;  /* 0x00000003000075a7 */ /* 0x0022a400080011ff */
[----:B--2---:R-:W-:Y:S05]  /*7180*/  @!P0 NANOSLEEP.SYNCS 0x989680 ;  /* 0x009896800000895d */ /* 0x004fea0003900000 */
[----:B------:R-:W2:Y:S02]  /*7190*/  @!P0 SYNCS.PHASECHK.TRANS64 P0, [R0+URZ], R3 ;  /* 0x00000003000085a7 */ /* 0x000ea400080010ff */
[----:B--2---:R-:W-:Y:S05]  /*71a0*/  @!P0 BRA `(.L_x_124) ;  /* 0xfffffffc00f08947 */ /* 0x004fea000383ffff */
[----:B------:R-:W-:Y:S05]  /*71b0*/  BRA `(.L_x_125) ;  /* 0xffffffb800247947 */ /* 0x000fea000383ffff */
.L_x_49:
[----:B------:R-:W-:-:S07]  /*71c0*/  MOV R0, UR5 ;  /* 0x0000000500007c02 */ /* 0x000fce0008000f00 */
.L_x_126:
[----:B-1----:R1:W2:Y:S02]  /*71d0*/  SYNCS.PHASECHK.TRANS64.TRYWAIT P0, [R0+URZ], R3 ;  /* 0x00000003000075a7 */ /* 0x0022a400080011ff */
[----:B--2---:R-:W-:Y:S05]  /*71e0*/  @!P0 NANOSLEEP.SYNCS 0x989680 ;  /* 0x009896800000895d */ /* 0x004fea0003900000 */
[----:B------:R-:W2:Y:S02]  /*71f0*/  @!P0 SYNCS.PHASECHK.TRANS64 P0, [R0+URZ], R3 ;  /* 0x00000003000085a7 */ /* 0x000ea400080010ff */
[----:B--2---:R-:W-:Y:S05]  /*7200*/  @!P0 BRA `(.L_x_126) ;  /* 0xfffffffc00f08947 */ /* 0x004fea000383ffff */
[----:B------:R-:W-:Y:S05]  /*7210*/  BRA `(.L_x_127) ;  /* 0xffffffb800307947 */ /* 0x000fea000383ffff */
.L_x_50:
[----:B------:R-:W-:-:S07]  /*7220*/  MOV R0, UR5 ;  /* 0x0000000500007c02 */ /* 0x000fce0008000f00 */
.L_x_128:
[----:B-1----:R1:W2:Y:S02]  /*7230*/  SYNCS.PHASECHK.TRANS64.TRYWAIT P0, [R0+URZ], R3 ;  /* 0x00000003000075a7 */ /* 0x0022a400080011ff */
[----:B--2---:R-:W-:Y:S05]  /*7240*/  @!P0 NANOSLEEP.SYNCS 0x989680 ;  /* 0x009896800000895d */ /* 0x004fea0003900000 */
[----:B------:R-:W2:Y:S02]  /*7250*/  @!P0 SYNCS.PHASECHK.TRANS64 P0, [R0+URZ], R3 ;  /* 0x00000003000085a7 */ /* 0x000ea400080010ff */
[----:B--2---:R-:W-:Y:S05]  /*7260*/  @!P0 BRA `(.L_x_128) ;  /* 0xfffffffc00f08947 */ /* 0x004fea000383ffff */
[----:B------:R-:W-:Y:S05]  /*7270*/  BRA `(.L_x_129) ;  /* 0xffffffb8003c7947 */ /* 0x000fea000383ffff */
.L_x_51:
[----:B------:R-:W-:-:S07]  /*7280*/  MOV R0, UR5 ;  /* 0x0000000500007c02 */ /* 0x000fce0008000f00 */
.L_x_130:
[----:B-1----:R1:W2:Y:S02]  /*7290*/  SYNCS.PHASECHK.TRANS64.TRYWAIT P0, [R0+URZ], R3 ;  /* 0x00000003000075a7 */ /* 0x0022a400080011ff */
[----:B--2---:R-:W-:Y:S05]  /*72a0*/  @!P0 NANOSLEEP.SYNCS 0x989680 ;  /* 0x009896800000895d */ /* 0x004fea0003900000 */
[----:B------:R-:W2:Y:S02]  /*72b0*/  @!P0 SYNCS.PHASECHK.TRANS64 P0, [R0+URZ], R3 ;  /* 0x00000003000085a7 */ /* 0x000ea400080010ff */
[----:B--2---:R-:W-:Y:S05]  /*72c0*/  @!P0 BRA `(.L_x_130) ;  /* 0xfffffffc00f08947 */ /* 0x004fea000383ffff */
[----:B------:R-:W-:Y:S05]  /*72d0*/  BRA `(.L_x_131) ;  /* 0xffffffb800487947 */ /* 0x000fea000383ffff */
.L_x_52:
[----:B------:R-:W-:-:S07]  /*72e0*/  MOV R0, UR5 ;  /* 0x0000000500007c02 */ /* 0x000fce0008000f00 */
.L_x_132:
[----:B-1----:R1:W2:Y:S02]  /*72f0*/  SYNCS.PHASECHK.TRANS64.TRYWAIT P0, [R0+URZ], R3 ;  /* 0x00000003000075a7 */ /* 0x0022a400080011ff */
[----:B--2---:R-:W-:Y:S05]  /*7300*/  @!P0 NANOSLEEP.SYNCS 0x989680 ;  /* 0x009896800000895d */ /* 0x004fea0003900000 */
[----:B------:R-:W2:Y:S02]  /*7310*/  @!P0 SYNCS.PHASECHK.TRANS64 P0, [R0+URZ], R3 ;  /* 0x00000003000085a7 */ /* 0x000ea400080010ff */
[----:B--2---:R-:W-:Y:S05]  /*7320*/  @!P0 BRA `(.L_x_132) ;  /* 0xfffffffc00f08947 */ /* 0x004fea000383ffff */
[----:B------:R-:W-:Y:S05]  /*7330*/  BRA `(.L_x_133) ;  /* 0xffffffb800547947 */ /* 0x000fea000383ffff */
.L_x_53:
[----:B------:R-:W-:-:S07]  /*7340*/  MOV R0, UR5 ;  /* 0x0000000500007c02 */ /* 0x000fce0008000f00 */
.L_x_134:
[----:B-1----:R1:W2:Y:S02]  /*7350*/  SYNCS.PHASECHK.TRANS64.TRYWAIT P0, [R0+URZ], R3 ;  /* 0x00000003000075a7 */ /* 0x0022a400080011ff */
[----:B--2---:R-:W-:Y:S05]  /*7360*/  @!P0 NANOSLEEP.SYNCS 0x989680 ;  /* 0x009896800000895d */ /* 0x004fea0003900000 */
[----:B------:R-:W2:Y:S02]  /*7370*/  @!P0 SYNCS.PHASECHK.TRANS64 P0, [R0+URZ], R3 ;  /* 0x00000003000085a7 */ /* 0x000ea400080010ff */
[----:B--2---:R-:W-:Y:S05]  /*7380*/  @!P0 BRA `(.L_x_134) ;  /* 0xfffffffc00f08947 */ /* 0x004fea000383ffff */
[----:B------:R-:W-:Y:S05]  /*7390*/  BRA `(.L_x_135) ;  /* 0xffffffb800607947 */ /* 0x000fea000383ffff */
.L_x_54:
[----:B------:R-:W-:-:S07]  /*73a0*/  MOV R0, UR5 ;  /* 0x0000000500007c02 */ /* 0x000fce0008000f00 */
.L_x_136:
[----:B-1----:R1:W2:Y:S02]  /*73b0*/  SYNCS.PHASECHK.TRANS64.TRYWAIT P0, [R0+URZ], R3 ;  /* 0x00000003000075a7 */ /* 0x0022a400080011ff */
[----:B--2---:R-:W-:Y:S05]  /*73c0*/  @!P0 NANOSLEEP.SYNCS 0x989680 ;  /* 0x009896800000895d */ /* 0x004fea0003900000 */
[----:B------:R-:W2:Y:S02]  /*73d0*/  @!P0 SYNCS.PHASECHK.TRANS64 P0, [R0+URZ], R3 ;  /* 0x00000003000085a7 */ /* 0x000ea400080010ff */
[----:B--2---:R-:W-:Y:S05]  /*73e0*/  @!P0 BRA `(.L_x_136) ;  /* 0xfffffffc00f08947 */ /* 0x004fea000383ffff */
[----:B------:R-:W-:Y:S05]  /*73f0*/  BRA `(.L_x_137) ;  /* 0xffffffb8006c7947 */ /* 0x000fea000383ffff */
.L_x_55:
[----:B------:R-:W-:-:S07]  /*7400*/  MOV R0, UR5 ;  /* 0x0000000500007c02 */ /* 0x000fce0008000f00 */
.L_x_138:
[----:B-1----:R1:W2:Y:S02]  /*7410*/  SYNCS.PHASECHK.TRANS64.TRYWAIT P0, [R0+URZ], R3 ;  /* 0x00000003000075a7 */ /* 0x0022a400080011ff */
[----:B--2---:R-:W-:Y:S05]  /*7420*/  @!P0 NANOSLEEP.SYNCS 0x989680 ;  /* 0x009896800000895d */ /* 0x004fea0003900000 */
[----:B------:R-:W2:Y:S02]  /*7430*/  @!P0 SYNCS.PHASECHK.TRANS64 P0, [R0+URZ], R3 ;  /* 0x00000003000085a7 */ /* 0x000ea400080010ff */
[----:B--2---:R-:W-:Y:S05]  /*7440*/  @!P0 BRA `(.L_x_138) ;  /* 0xfffffffc00f08947 */ /* 0x004fea000383ffff */
[----:B------:R-:W-:Y:S05]  /*7450*/  BRA `(.L_x_139) ;  /* 0xffffffb800787947 */ /* 0x000fea000383ffff */
.L_x_58:
[----:B-1----:R1:W2:Y:S02]  /*7460*/  SYNCS.PHASECHK.TRANS64.TRYWAIT P0, [R2+URZ+0x150], R4 ;  /* 0x00015004020075a7 */ /* 0x0022a400080011ff */
[----:B--2---:R-:W-:Y:S05]  /*7470*/  @!P0 NANOSLEEP.SYNCS 0x989680 ;  /* 0x009896800000895d */ /* 0x004fea0003900000 */
[----:B------:R-:W2:Y:S02]  /*7480*/  @!P0 SYNCS.PHASECHK.TRANS64 P0, [R2+URZ+0x150], R4 ;  /* 0x00015004020085a7 */ /* 0x000ea400080010ff */
[----:B--2---:R-:W-:Y:S05]  /*7490*/  @!P0 BRA `(.L_x_58) ;  /* 0xfffffffc00f08947 */ /* 0x004fea000383ffff */
[----:B------:R-:W-:Y:S05]  /*74a0*/  BRA `(.L_x_140) ;  /* 0xffffffb800d47947 */ /* 0x000fea000383ffff */
.L_x_59:
[----:B------:R-:W-:-:S07]  /*74b0*/  MOV R2, UR4 ;  /* 0x0000000400027c02 */ /* 0x000fce0008000f00 */
.L_x_141:
[----:B-1----:R1:W2:Y:S02]  /*74c0*/  SYNCS.PHASECHK.TRANS64.TRYWAIT P0, [R2+URZ+0x100], R5 ;  /* 0x00010005020075a7 */ /* 0x0022a400080011ff */
[----:B--2---:R-:W-:Y:S05]  /*74d0*/  @!P0 NANOSLEEP.SYNCS 0x989680 ;  /* 0x009896800000895d */ /* 0x004fea0003900000 */
[----:B------:R-:W2:Y:S02]  /*74e0*/  @!P0 SYNCS.PHASECHK.TRANS64 P0, [R2+URZ+0x100], R5 ;  /* 0x00010005020085a7 */ /* 0x000ea400080010ff */
[----:B--2---:R-:W-:Y:S05]  /*74f0*/  @!P0 BRA `(.L_x_141) ;  /* 0xfffffffc00f08947 */ /* 0x004fea000383ffff */
[----:B------:R-:W-:Y:S05]  /*7500*/  BRA `(.L_x_142) ;  /* 0xffffffb800e47947 */ /* 0x000fea000383ffff */
.L_x_60:
[----:B-1----:R1:W2:Y:S02]  /*7510*/  SYNCS.PHASECHK.TRANS64.TRYWAIT P1, [R2+URZ+0xf0], R4 ;  /* 0x0000f004020075a7 */ /* 0x0022a400080211ff */
[----:B--2---:R-:W-:Y:S05]  /*7520*/  @!P1 NANOSLEEP.SYNCS 0x989680 ;  /* 0x009896800000995d */ /* 0x004fea0003900000 */
[----:B------:R-:W2:Y:S02]  /*7530*/  @!P1 SYNCS.PHASECHK.TRANS64 P1, [R2+URZ+0xf0], R4 ;  /* 0x0000f004020095a7 */ /* 0x000ea400080210ff */
[----:B--2---:R-:W-:Y:S05]  /*7540*/  @!P1 BRA `(.L_x_60) ;  /* 0xfffffffc00f09947 */ /* 0x004fea000383ffff */
[----:B------:R-:W-:Y:S05]  /*7550*/  BRA `(.L_x_143) ;  /* 0xffffffbc00147947 */ /* 0x000fea000383ffff */
.L_x_63:
[----:B------:R-:W-:-:S07]  /*7560*/  MOV R0, UR4 ;  /* 0x0000000400007c02 */ /* 0x000fce0008000f00 */
.L_x_144:
[----:B-1----:R1:W2:Y:S02]  /*7570*/  SYNCS.PHASECHK.TRANS64.TRYWAIT P0, [R0+URZ+0x100], R2 ;  /* 0x00010002000075a7 */ /* 0x0022a400080011ff */
[----:B--2---:R-:W-:Y:S05]  /*7580*/  @!P0 NANOSLEEP.SYNCS 0x989680 ;  /* 0x009896800000895d */ /* 0x004fea0003900000 */
[----:B------:R-:W2:Y:S02]  /*7590*/  @!P0 SYNCS.PHASECHK.TRANS64 P0, [R0+URZ+0x100], R2 ;  /* 0x00010002000085a7 */ /* 0x000ea400080010ff */
[----:B--2---:R-:W-:Y:S05]  /*75a0*/  @!P0 BRA `(.L_x_144) ;  /* 0xfffffffc00f08947 */ /* 0x004fea000383ffff */
[----:B------:R-:W-:Y:S05]  /*75b0*/  BRA `(.L_x_62) ;  /* 0xffffffbc00687947 */ /* 0x000fea000383ffff */
.L_x_70:
[----:B-1----:R1:W2:Y:S02]  /*75c0*/  SYNCS.PHASECHK.TRANS64.TRYWAIT P1, [R0+URZ+0xf0], R2 ;  /* 0x0000f002000075a7 */ /* 0x0022a400080211ff */
[----:B--2---:R-:W-:Y:S05]  /*75d0*/  @!P1 NANOSLEEP.SYNCS 0x989680 ;  /* 0x009896800000995d */ /* 0x004fea0003900000 */
[----:B------:R-:W2:Y:S02]  /*75e0*/  @!P1 SYNCS.PHASECHK.TRANS64 P1, [R0+URZ+0xf0], R2 ;  /* 0x0000f002000095a7 */ /* 0x000ea400080210ff */
[----:B--2---:R-:W-:Y:S05]  /*75f0*/  @!P1 BRA `(.L_x_70) ;  /* 0xfffffffc00f09947 */ /* 0x004fea000383ffff */
[----:B------:R-:W-:Y:S05]  /*7600*/  BRA `(.L_x_145) ;  /* 0xffffffc000dc7947 */ /* 0x000fea000383ffff */
.L_x_71:
[----:B------:R-:W-:-:S07]  /*7610*/  MOV R2, UR31 ;  /* 0x0000001f00027c02 */ /* 0x000fce0008000f00 */
.L_x_146:
[----:B-1----:R1:W2:Y:S02]  /*7620*/  SYNCS.PHASECHK.TRANS64.TRYWAIT P0, [R2+URZ+0x130], R0 ;  /* 0x00013000020075a7 */ /* 0x0022a400080011ff */
[----:B--2---:R-:W-:Y:S05]  /*7630*/  @!P0 NANOSLEEP.SYNCS 0x989680 ;  /* 0x009896800000895d */ /* 0x004fea0003900000 */
[----:B------:R-:W2:Y:S02]  /*7640*/  @!P0 SYNCS.PHASECHK.TRANS64 P0, [R2+URZ+0x130], R0 ;  /* 0x00013000020085a7 */ /* 0x000ea400080010ff */
[----:B--2---:R-:W-:Y:S05]  /*7650*/  @!P0 BRA `(.L_x_146) ;  /* 0xfffffffc00f08947 */ /* 0x004fea000383ffff */
[----:B------:R-:W-:Y:S05]  /*7660*/  BRA `(.L_x_147) ;  /* 0xffffffc4002c7947 */ /* 0x000fea000383ffff */
.L_x_74:
[----:B------:R-:W-:Y:S07]  /*7670*/  MOV R0, UR5 ;  /* 0x0000000500007c02 */ /* 0x000fee0008000f00 */
.L_x_148:
[----:B-1----:R1:W2:Y:S02]  /*7680*/  SYNCS.PHASECHK.TRANS64.TRYWAIT P0, [R0+URZ], R2 ;  /* 0x00000002000075a7 */ /* 0x0022a400080011ff */
[----:B--2---:R-:W-:Y:S05]  /*7690*/  @!P0 NANOSLEEP.SYNCS 0x989680 ;  /* 0x009896800000895d */ /* 0x004fea0003900000 */
[----:B------:R-:W2:Y:S02]  /*76a0*/  @!P0 SYNCS.PHASECHK.TRANS64 P0, [R0+URZ], R2 ;  /* 0x00000002000085a7 */ /* 0x000ea400080010ff */
[----:B--2---:R-:W-:Y:S05]  /*76b0*/  @!P0 BRA `(.L_x_148) ;  /* 0xfffffffc00f08947 */ /* 0x004fea000383ffff */
[----:B------:R-:W-:Y:S05]  /*76c0*/  BRA `(.L_x_73) ;  /* 0xffffffc400487947 */ /* 0x000fea000383ffff */
.L_x_77:
[----:B------:R-:W-:-:S07]  /*76d0*/  MOV R0, UR4 ;  /* 0x0000000400007c02 */ /* 0x000fce0008000f00 */
.L_x_149:
[----:B--2---:R2:W4:Y:S02]  /*76e0*/  SYNCS.PHASECHK.TRANS64.TRYWAIT P0, [R0+URZ], R2 ;  /* 0x00000002000075a7 */ /* 0x00452400080011ff */
[----:B----4-:R-:W-:Y:S05]  /*76f0*/  @!P0 NANOSLEEP.SYNCS 0x989680 ;  /* 0x009896800000895d */ /* 0x010fea0003900000 */
[----:B------:R-:W4:Y:S02]  /*7700*/  @!P0 SYNCS.PHASECHK.TRANS64 P0, [R0+URZ], R2 ;  /* 0x00000002000085a7 */ /* 0x000f2400080010ff */
[----:B----4-:R-:W-:Y:S05]  /*7710*/  @!P0 BRA `(.L_x_149) ;  /* 0xfffffffc00f08947 */ /* 0x010fea000383ffff */
[----:B------:R-:W-:Y:S05]  /*7720*/  BRA `(.L_x_150) ;  /* 0xffffffc800247947 */ /* 0x000fea000383ffff */
.L_x_78:
[----:B------:R-:W-:-:S07]  /*7730*/  MOV R0, UR5 ;  /* 0x0000000500007c02 */ /* 0x000fce0008000f00 */
.L_x_151:
[----:B-1----:R1:W2:Y:S02]  /*7740*/  SYNCS.PHASECHK.TRANS64.TRYWAIT P0, [R0+URZ], R3 ;  /* 0x00000003000075a7 */ /* 0x0022a400080011ff */
[----:B--2---:R-:W-:Y:S05]  /*7750*/  @!P0 NANOSLEEP.SYNCS 0x989680 ;  /* 0x009896800000895d */ /* 0x004fea0003900000 */
[----:B------:R-:W2:Y:S02]  /*7760*/  @!P0 SYNCS.PHASECHK.TRANS64 P0, [R0+URZ], R3 ;  /* 0x00000003000085a7 */ /* 0x000ea400080010ff */
[----:B--2---:R-:W-:Y:S05]  /*7770*/  @!P0 BRA `(.L_x_151) ;  /* 0xfffffffc00f08947 */ /* 0x004fea000383ffff */
[----:B------:R-:W-:Y:S05]  /*7780*/  BRA `(.L_x_152) ;  /* 0xffffffc800307947 */ /* 0x000fea000383ffff */
.L_x_79:
[----:B------:R-:W-:-:S07]  /*7790*/  MOV R0, UR5 ;  /* 0x0000000500007c02 */ /* 0x000fce0008000f00 */
.L_x_153:
[----:B-1----:R1:W2:Y:S02]  /*77a0*/  SYNCS.PHASECHK.TRANS64.TRYWAIT P0, [R0+URZ], R3 ;  /* 0x00000003000075a7 */ /* 0x0022a400080011ff */
[----:B--2---:R-:W-:Y:S05]  /*77b0*/  @!P0 NANOSLEEP.SYNCS 0x989680 ;  /* 0x009896800000895d */ /* 0x004fea0003900000 */
[----:B------:R-:W2:Y:S02]  /*77c0*/  @!P0 SYNCS.PHASECHK.TRANS64 P0, [R0+URZ], R3 ;  /* 0x00000003000085a7 */ /* 0x000ea400080010ff */
[----:B--2---:R-:W-:Y:S05]  /*77d0*/  @!P0 BRA `(.L_x_153) ;  /* 0xfffffffc00f08947 */ /* 0x004fea000383ffff */
[----:B------:R-:W-:Y:S05]  /*77e0*/  BRA `(.L_x_154) ;  /* 0xffffffc8003c7947 */ /* 0x000fea000383ffff */
.L_x_80:
[----:B-1----:R-:W-:-:S07]  /*77f0*/  MOV R0, UR4 ;  /* 0x0000000400007c02 */ /* 0x002fce0008000f00 */
.L_x_155:
[----:B-1----:R1:W2:Y:S02]  /*7800*/  SYNCS.PHASECHK.TRANS64.TRYWAIT P0, [R0+URZ], R2 ;  /* 0x00000002000075a7 */ /* 0x0022a400080011ff */
[----:B--2---:R-:W-:Y:S05]  /*7810*/  @!P0 NANOSLEEP.SYNCS 0x989680 ;  /* 0x009896800000895d */ /* 0x004fea0003900000 */
[----:B------:R-:W2:Y:S02]  /*7820*/  @!P0 SYNCS.PHASECHK.TRANS64 P0, [R0+URZ], R2 ;  /* 0x00000002000085a7 */ /* 0x000ea400080010ff */
[----:B--2---:R-:W-:Y:S05]  /*7830*/  @!P0 BRA `(.L_x_155) ;  /* 0xfffffffc00f08947 */ /* 0x004fea000383ffff */
[----:B------:R-:W-:Y:S05]  /*7840*/  BRA `(.L_x_156) ;  /* 0xffffffc800487947 */ /* 0x000fea000383ffff */
.L_x_85:
[----:B--2---:R2:W3:Y:S02]  /*7850*/  SYNCS.PHASECHK.TRANS64.TRYWAIT P0, [R7+URZ+0xf0], R0 ;  /* 0x0000f000070075a7 */ /* 0x0044e400080011ff */
[----:B---3--:R-:W-:Y:S05]  /*7860*/  @!P0 NANOSLEEP.SYNCS 0x989680 ;  /* 0x009896800000895d */ /* 0x008fea0003900000 */
[----:B------:R-:W3:Y:S02]  /*7870*/  @!P0 SYNCS.PHASECHK.TRANS64 P0, [R7+URZ+0xf0], R0 ;  /* 0x0000f000070085a7 */ /* 0x000ee400080010ff */
[----:B---3--:R-:W-:Y:S05]  /*7880*/  @!P0 BRA `(.L_x_85) ;  /* 0xfffffffc00f08947 */ /* 0x008fea000383ffff */
[----:B------:R-:W-:Y:S05]  /*7890*/  BRA `(.L_x_157) ;  /* 0xffffffcc005c7947 */ /* 0x000fea000383ffff */
.L_x_88:
[----:B-1----:R-:W-:Y:S07]  /*78a0*/  MOV R0, UR17 ;  /* 0x0000001100007c02 */ /* 0x002fee0008000f00 */
.L_x_158:
[----:B-1----:R1:W2:Y:S02]  /*78b0*/  SYNCS.PHASECHK.TRANS64.TRYWAIT P2, [R0+URZ+0xe8], R7 ;  /* 0x0000e807000075a7 */ /* 0x0022a400080411ff */
[----:B--2---:R-:W-:Y:S05]  /*78c0*/  @!P2 NANOSLEEP.SYNCS 0x989680 ;  /* 0x009896800000a95d */ /* 0x004fea0003900000 */
[----:B------:R-:W2:Y:S02]  /*78d0*/  @!P2 SYNCS.PHASECHK.TRANS64 P2, [R0+URZ+0xe8], R7 ;  /* 0x0000e8070000a5a7 */ /* 0x000ea400080410ff */
[----:B--2---:R-:W-:Y:S05]  /*78e0*/  @!P2 BRA `(.L_x_158) ;  /* 0xfffffffc00f0a947 */ /* 0x004fea000383ffff */
[----:B------:R-:W-:Y:S05]  /*78f0*/  BRA `(.L_x_87) ;  /* 0xffffffd000bc7947 */ /* 0x000fea000383ffff */
.L_x_91:
[----:B-1----:R-:W-:Y:S07]  /*7900*/  MOV R0, UR17 ;  /* 0x0000001100007c02 */ /* 0x002fee0008000f00 */
.L_x_159:
[----:B-1----:R1:W2:Y:S02]  /*7910*/  SYNCS.PHASECHK.TRANS64.TRYWAIT P0, [R0+URZ+0xd8], R6 ;  /* 0x0000d806000075a7 */ /* 0x0022a400080011ff */
[----:B--2---:R-:W-:Y:S05]  /*7920*/  @!P0 NANOSLEEP.SYNCS 0x989680 ;  /* 0x009896800000895d */ /* 0x004fea0003900000 */
[----:B------:R-:W2:Y:S02]  /*7930*/  @!P0 SYNCS.PHASECHK.TRANS64 P0, [R0+URZ+0xd8], R6 ;  /* 0x0000d806000085a7 */ /* 0x000ea400080010ff */
[----:B--2---:R-:W-:Y:S05]  /*7940*/  @!P0 BRA `(.L_x_159) ;  /* 0xfffffffc00f08947 */ /* 0x004fea000383ffff */
[----:B------:R-:W-:Y:S05]  /*7950*/  BRA `(.L_x_160) ;  /* 0xffffffd4000c7947 */ /* 0x000fea000383ffff */
.L_x_94:
[----:B---3--:R3:W1:Y:S02]  /*7960*/  SYNCS.PHASECHK.TRANS64.TRYWAIT P0, [R3+URZ+0xf0], R0 ;  /* 0x0000f000030075a7 */ /* 0x00866400080011ff */
[----:B-1----:R-:W-:Y:S05]  /*7970*/  @!P0 NANOSLEEP.SYNCS 0x989680 ;  /* 0x009896800000895d */ /* 0x002fea0003900000 */
[----:B------:R-:W1:Y:S02]  /*7980*/  @!P0 SYNCS.PHASECHK.TRANS64 P0, [R3+URZ+0xf0], R0 ;  /* 0x0000f000030085a7 */ /* 0x000e6400080010ff */
[----:B-1----:R-:W-:Y:S05]  /*7990*/  @!P0 BRA `(.L_x_94) ;  /* 0xfffffffc00f08947 */ /* 0x002fea000383ffff */
[----:B------:R-:W-:Y:S05]  /*79a0*/  BRA `(.L_x_161) ;  /* 0xffffffd800547947 */ /* 0x000fea000383ffff */
.L_x_105:
[----:B-1----:R-:W-:Y:S04]  /*79b0*/  MOV R0, UR44 ;  /* 0x0000002c00007c02 */ /* 0x002fe80008000f00 */
[----:B------:R1:W2:Y:S03]  /*79c0*/  SYNCS.PHASECHK.TRANS64.TRYWAIT P1, [R0+URZ+0xd0], R4 ;  /* 0x0000d004000075a7 */ /* 0x0002a600080211ff */
[----:B--2---:R-:W-:Y:S05]  /*79d0*/  @!P1 NANOSLEEP.SYNCS 0x989680 ;  /* 0x009896800000995d */ /* 0x004fea0003900000 */
[----:B------:R-:W2:Y:S02]  /*79e0*/  @!P1 SYNCS.PHASECHK.TRANS64 P1, [R0+URZ+0xd0], R4 ;  /* 0x0000d004000095a7 */ /* 0x000ea400080210ff */
[----:B--2---:R-:W-:Y:S05]  /*79f0*/  @!P1 BRA `(.L_x_105) ;  /* 0xfffffffc00ec9947 */ /* 0x004fea000383ffff */
[----:B------:R-:W-:Y:S05]  /*7a00*/  BRA `(.L_x_104) ;  /* 0xffffffe400a47947 */ /* 0x000fea000383ffff */
.L_x_107:
[----:B------:R1:W1:Y:S02]  /*7a10*/  SYNCS.PHASECHK.TRANS64.TRYWAIT P1, [R16+URZ+0x110], R3 ;  /* 0x00011003100075a7 */ /* 0x00026400080211ff */
[----:B-1----:R-:W-:Y:S05]  /*7a20*/  @!P1 NANOSLEEP.SYNCS 0x989680 ;  /* 0x009896800000995d */ /* 0x002fea0003900000 */
[----:B------:R-:W1:Y:S02]  /*7a30*/  @!P1 SYNCS.PHASECHK.TRANS64 P1, [R16+URZ+0x110], R3 ;  /* 0x00011003100095a7 */ /* 0x000e6400080210ff */
[----:B-1----:R-:W-:Y:S05]  /*7a40*/  @!P1 BRA `(.L_x_107) ;  /* 0xfffffffc00f09947 */ /* 0x002fea000383ffff */
[----:B------:R-:W-:Y:S05]  /*7a50*/  BRA `(.L_x_106) ;  /* 0xffffffe400e07947 */ /* 0x000fea000383ffff */
        .weak           $__internal_0_$__cuda_sm10x_tcgen05_guardrail_trap_col_being_dealloced_not_returned_by_alloc
        .type           $__internal_0_$__cuda_sm10x_tcgen05_guardrail_trap_col_being_dealloced_not_returned_by_alloc,@function
        .size           $__internal_0_$__cuda_sm10x_tcgen05_guardrail_trap_col_being_dealloced_not_returned_by_alloc,($__internal_1_$__cuda_sm10x_tcgen05_guardrail_trap_phase_invalid_during_alloc - $__internal_0_$__cuda_sm10x_tcgen05_guardrail_trap_col_being_dealloced_not_returned_by_alloc)
$__internal_0_$__cuda_sm10x_tcgen05_guardrail_trap_col_being_dealloced_not_returned_by_alloc:
[----:B------:R-:W-:Y:S05]  /*7a60*/  BPT.TRAP 0x1 ;  /* 0x000000040000795c */ /* 0x000fea0000300000 */
[----:B------:R-:W-:-:S04]  /*7a70*/  HFMA2 R3, -RZ, RZ, 0, 0 ;  /* 0x00000000ff037431 */ /* 0x000fc800000001ff */
[----:B------:R-:W-:Y:S05]  /*7a80*/  RET.REL.NODEC R2 `(_ZN7cutlass13device_kernelINS_4gemm6kernel13GemmUniversalIN4cute5tupleIJiiiiEEENS1_10collective13CollectiveMmaINS1_35MainloopSm100TmaUmmaWarpSpecializedILi13ELi2ELi4ENS5_IJNS4_1CILi1EEENSA_ILi2EEESB_EEEEENS5_IJNSA_ILi64EEESF_NSA_ILi128EEEEEEaNS5_IJlSB_lEEEaSI_NS4_8TiledMMAINS4_8MMA_AtomIJNS4_15SM100_MMA_S8_SSIaaiLi64ELi64ELNS4_4UMMA5MajorE0ELSN_0ELNSM_8SaturateE0EEEEEENS4_6LayoutINS5_IJSB_SB_SB_EEENS5_IJNSA_ILi0EEEST_ST_EEEEENS5_IJNS4_10UnderscoreESW_SW_EEEEENS4_23SM90_TMA_LOAD_MULTICASTENS4_14ComposedLayoutINS4_7SwizzleILi3ELi4ELi3EEENS4_18smem_ptr_flag_bitsILi8EEENSR_INS5_IJNSA_ILi8EEESG_EEENS5_IJSG_SB_EEEEEEEvNS4_8identityENS4_13SM90_TMA_LOADES19_vS1A_EENS_8epilogue10collective18CollectiveEpilogueINS1D_23Sm100TmaWarpSpecializedILi1ELi1ELi32ELb0ELb0EEEJSH_NS5_IJNSR_ISF_SB_EES1I_EEEaSI_aSI_NS1D_6fusion15FusionCallbacksIS1H_NS1K_17LinearCombinationIaiaiLNS_15FloatRoundStyleE2EEESH_S1J_JEEENS4_5SM1004TMEM4LOAD26SM100_TMEM_LOAD_16dp32b32xES1B_NS10_INS11_ILi2ELi4ELi3EEES14_NSR_INS5_IJS15_SF_EEENS5_IJSF_SB_EEEEEEENS4_39AutoVectorizingCopyWithAssumedAlignmentILi128EEENS4_14SM90_TMA_STOREES1Y_S20_S20_EEEvvEEEEvNT_6ParamsE) ;  /* 0xffffff84025c7950 */ /* 0x000fea0003c3ffff */
        .weak           $__internal_1_$__cuda_sm10x_tcgen05_guardrail_trap_phase_invalid_during_alloc
        .type           $__internal_1_$__cuda_sm10x_tcgen05_guardrail_trap_phase_invalid_during_alloc,@function
        .size           $__internal_1_$__cuda_sm10x_tcgen05_guardrail_trap_phase_invalid_during_alloc,($__internal_2_$__cuda_sm10x_tcgen05_guardrail_trap_unallocated_columns_being_dealloced - $__internal_1_$__cuda_sm10x_tcgen05_guardrail_trap_phase_invalid_during_alloc)
$__internal_1_$__cuda_sm10x_tcgen05_guardrail_trap_phase_invalid_during_alloc:
[----:B------:R-:W-:Y:S05]  /*7a90*/  BPT.TRAP 0x1 ;  /* 0x000000040000795c */ /* 0x000fea0000300000 */
[----:B------:R-:W-:-:S04]  /*7aa0*/  MOV R5, 0x0 ;  /* 0x0000000000057802 */ /* 0x000fc80000000f00 */
[----:B------:R-:W-:Y:S05]  /*7ab0*/  RET.REL.NODEC R4 `(_ZN7cutlass13device_kernelINS_4gemm6kernel13GemmUniversalIN4cute5tupleIJiiiiEEENS1_10collective13CollectiveMmaINS1_35MainloopSm100TmaUmmaWarpSpecializedILi13ELi2ELi4ENS5_IJNS4_1CILi1EEENSA_ILi2EEESB_EEEEENS5_IJNSA_ILi64EEESF_NSA_ILi128EEEEEEaNS5_IJlSB_lEEEaSI_NS4_8TiledMMAINS4_8MMA_AtomIJNS4_15SM100_MMA_S8_SSIaaiLi64ELi64ELNS4_4UMMA5MajorE0ELSN_0ELNSM_8SaturateE0EEEEEENS4_6LayoutINS5_IJSB_SB_SB_EEENS5_IJNSA_ILi0EEEST_ST_EEEEENS5_IJNS4_10UnderscoreESW_SW_EEEEENS4_23SM90_TMA_LOAD_MULTICASTENS4_14ComposedLayoutINS4_7SwizzleILi3ELi4ELi3EEENS4_18smem_ptr_flag_bitsILi8EEENSR_INS5_IJNSA_ILi8EEESG_EEENS5_IJSG_SB_EEEEEEEvNS4_8identityENS4_13SM90_TMA_LOADES19_vS1A_EENS_8epilogue10collective18CollectiveEpilogueINS1D_23Sm100TmaWarpSpecializedILi1ELi1ELi32ELb0ELb0EEEJSH_NS5_IJNSR_ISF_SB_EES1I_EEEaSI_aSI_NS1D_6fusion15FusionCallbacksIS1H_NS1K_17LinearCombinationIaiaiLNS_15FloatRoundStyleE2EEESH_S1J_JEEENS4_5SM1004TMEM4LOAD26SM100_TMEM_LOAD_16dp32b32xES1B_NS10_INS11_ILi2ELi4ELi3EEES14_NSR_INS5_IJS15_SF_EEENS5_IJSF_SB_EEEEEEENS4_39AutoVectorizingCopyWithAssumedAlignmentILi128EEENS4_14SM90_TMA_STOREES1Y_S20_S20_EEEvvEEEEvNT_6ParamsE) ;  /* 0xffffff8404507950 */ /* 0x000fea0003c3ffff */
        .weak           $__internal_2_$__cuda_sm10x_tcgen05_guardrail_trap_unallocated_columns_being_dealloced
        .type           $__internal_2_$__cuda_sm10x_tcgen05_guardrail_trap_unallocated_columns_being_dealloced,@function
        .size           $__internal_2_$__cuda_sm10x_tcgen05_guardrail_trap_unallocated_columns_being_dealloced,(.L_x_163 - $__internal_2_$__cuda_sm10x_tcgen05_guardrail_trap_unallocated_columns_being_dealloced)
$__internal_2_$__cuda_sm10x_tcgen05_guardrail_trap_unallocated_columns_being_dealloced:
[----:B------:R-:W-:Y:S05]  /*7ac0*/  BPT.TRAP 0x1 ;  /* 0x000000040000795c */ /* 0x000fea0000300000 */
[----:B------:R-:W-:-:S04]  /*7ad0*/  HFMA2 R3, -RZ, RZ, 0, 0 ;  /* 0x00000000ff037431 */ /* 0x000fc800000001ff */
[----:B------:R-:W-:Y:S05]  /*7ae0*/  RET.REL.NODEC R2 `(_ZN7cutlass13device_kernelINS_4gemm6kernel13GemmUniversalIN4cute5tupleIJiiiiEEENS1_10collective13CollectiveMmaINS1_35MainloopSm100TmaUmmaWarpSpecializedILi13ELi2ELi4ENS5_IJNS4_1CILi1EEENSA_ILi2EEESB_EEEEENS5_IJNSA_ILi64EEESF_NSA_ILi128EEEEEEaNS5_IJlSB_lEEEaSI_NS4_8TiledMMAINS4_8MMA_AtomIJNS4_15SM100_MMA_S8_SSIaaiLi64ELi64ELNS4_4UMMA5MajorE0ELSN_0ELNSM_8SaturateE0EEEEEENS4_6LayoutINS5_IJSB_SB_SB_EEENS5_IJNSA_ILi0EEEST_ST_EEEEENS5_IJNS4_10UnderscoreESW_SW_EEEEENS4_23SM90_TMA_LOAD_MULTICASTENS4_14ComposedLayoutINS4_7SwizzleILi3ELi4ELi3EEENS4_18smem_ptr_flag_bitsILi8EEENSR_INS5_IJNSA_ILi8EEESG_EEENS5_IJSG_SB_EEEEEEEvNS4_8identityENS4_13SM90_TMA_LOADES19_vS1A_EENS_8epilogue10collective18CollectiveEpilogueINS1D_23Sm100TmaWarpSpecializedILi1ELi1ELi32ELb0ELb0EEEJSH_NS5_IJNSR_ISF_SB_EES1I_EEEaSI_aSI_NS1D_6fusion15FusionCallbacksIS1H_NS1K_17LinearCombinationIaiaiLNS_15FloatRoundStyleE2EEESH_S1J_JEEENS4_5SM1004TMEM4LOAD26SM100_TMEM_LOAD_16dp32b32xES1B_NS10_INS11_ILi2ELi4ELi3EEES14_NSR_INS5_IJS15_SF_EEENS5_IJSF_SB_EEEEEEENS4_39AutoVectorizingCopyWithAssumedAlignmentILi128EEENS4_14SM90_TMA_STOREES1Y_S20_S20_EEEvvEEEEvNT_6ParamsE) ;  /* 0xffffff8402447950 */ /* 0x000fea0003c3ffff */
.L_x_162:
[----:B------:R-:W-:-:S00]  /*7af0*/  BRA `(.L_x_162) ;  /* 0xfffffffc00fc7947 */ /* 0x000fc0000383ffff */
[----:B------:R-:W-:-:S00]  /*7b00*/  NOP ;  /* 0x0000000000007918 */ /* 0x000fc00000000000 */
[----:B------:R-:W-:-:S00]  /*7b10*/  NOP ;  /* 0x0000000000007918 */ /* 0x000fc00000000000 */
[----:B------:R-:W-:-:S00]  /*7b20*/  NOP ;  /* 0x0000000000007918 */ /* 0x000fc00000000000 */
[----:B------:R-:W-:-:S00]  /*7b30*/  NOP ;  /* 0x0000000000007918 */ /* 0x000fc00000000000 */
[----:B------:R-:W-:-:S00]  /*7b40*/  NOP ;  /* 0x0000000000007918 */ /* 0x000fc00000000000 */
[----:B------:R-:W-:-:S00]  /*7b50*/  NOP ;  /* 0x0000000000007918 */ /* 0x000fc00000000000 */
[----:B------:R-:W-:-:S00]  /*7b60*/  NOP ;  /* 0x0000000000007918 */ /* 0x000fc00000000000 */
[----:B------:R-:W-:-:S00]  /*7b70*/  NOP ;  /* 0x0000000000007918 */ /* 0x000fc00000000000 */
.L_x_163:


//--------------------- .nv.global.init           --------------------------
	.section	.nv.global.init,"aw",@progbits
.nv.global.init:
	.type		$str$27,@object
	.size		$str$27,($str$28 - $str$27)
$str$27:
        /*0000*/ 	.byte	0x28, 0x61, 0x64, 0x64, 0x72, 0x65, 0x73, 0x73, 0x20, 0x26, 0x20, 0x6d, 0x61, 0x73, 0x6b, 0x29
        /*0010*/ 	.byte	0x20, 0x3d, 0x3d, 0x20, 0x30, 0x00
	.type		$str$28,@object
	.size		$str$28,($str$26 - $str$28)
$str$28:
        /*0016*/ 	.byte	0x2f, 0x74, 0x6d, 0x70, 0x2f, 0x63, 0x75, 0x74, 0x6c, 0x61, 0x73, 0x73, 0x5f, 0x73, 0x77, 0x65
        /*0026*/ 	.byte	0x65, 0x70, 0x5f, 0x73, 0x72, 0x63, 0x2f, 0x69, 0x6e, 0x63, 0x6c, 0x75, 0x64, 0x65, 0x2f, 0x63
        /*0036*/ 	.byte	0x75, 0x74, 0x65, 0x2f, 0x70, 0x6f, 0x69, 0x6e, 0x74, 0x65, 0x72, 0x5f, 0x66, 0x6c, 0x61, 0x67
        /*0046*/ 	.byte	0x67, 0x65, 0x64, 0x2e, 0x68, 0x70, 0x70, 0x00
	.type		$str$26,@object
	.size		$str$26,($str$25 - $str$26)
$str$26:
        /*004e*/ 	.byte	0x2f, 0x74, 0x6d, 0x70, 0x2f, 0x63, 0x75, 0x74, 0x6c, 0x61, 0x73, 0x73, 0x5f, 0x73, 0x77, 0x65
        /*005e*/ 	.byte	0x65, 0x70, 0x5f, 0x73, 0x72, 0x63, 0x2f, 0x69, 0x6e, 0x63, 0x6c, 0x75, 0x64, 0x65, 0x2f, 0x63
        /*006e*/ 	.byte	0x75, 0x74, 0x65, 0x2f, 0x61, 0x74, 0x6f, 0x6d, 0x2f, 0x63, 0x6f, 0x70, 0x79, 0x5f, 0x74, 0x72
        /*007e*/ 	.byte	0x61, 0x69, 0x74, 0x73, 0x5f, 0x73, 0x6d, 0x31, 0x30, 0x30, 0x2e, 0x68, 0x70, 0x70, 0x00
	.type		$str$25,@object
	.size		$str$25,(__unnamed_1 - $str$25)
$str$25:
        /*008d*/ 	.byte	0x28, 0x28, 0x75, 0x69, 0x6e, 0x74, 0x33, 0x32, 0x5f, 0x74, 0x28, 0x74, 0x68, 0x72, 0x65, 0x61
        /*009d*/ 	.byte	0x64, 0x49, 0x64, 0x78, 0x2e, 0x78, 0x29, 0x20, 0x2f, 0x20, 0x33, 0x32, 0x29, 0x20, 0x25, 0x20
        /*00ad*/ 	.byte	0x34, 0x29, 0x20, 0x3d, 0x3d, 0x20, 0x28, 0x28, 0x28, 0x74, 0x6d, 0x65, 0x6d, 0x5f, 0x61, 0x64
        /*00bd*/ 	.byte	0x64, 0x72, 0x20, 0x3e, 0x3e, 0x20, 0x31, 0x36, 0x29, 0x20, 0x2f, 0x20, 0x33, 0x32, 0x29, 0x20
        /*00cd*/ 	.byte	0x25, 0x20, 0x34, 0x29, 0x00
	.type		__unnamed_1,@object
	.size		__unnamed_1,(__unnamed_2 - __unnamed_1)
__unnamed_1:
        /*00d2*/ 	.byte	0x61, 0x75, 0x74, 0x6f, 0x20, 0x63, 0x75, 0x74, 0x65, 0x3a, 0x3a, 0x61, 0x73, 0x5f, 0x70, 0x6f
        /* <DEDUP_REMOVED lines=24> */
        /*0262*/ 	.byte	0x00
	.type		__unnamed_2,@object
	.size		__unnamed_2,(.L_2 - __unnamed_2)
__unnamed_2:
        /* <DEDUP_REMOVED lines=41> */
.L_2:


//--------------------- .nv.shared._ZN7cutlass13device_kernelINS_4gemm6kernel13GemmUniversalIN4cute5tupleIJiiiiEEENS1_10collective13CollectiveMmaINS1_35MainloopSm100TmaUmmaWarpSpecializedILi13ELi2ELi4ENS5_IJNS4_1CILi1EEENSA_ILi2EEESB_EEEEENS5_IJNSA_ILi64EEESF_NSA_ILi128EEEEEEaNS5_IJlSB_lEEEaSI_NS4_8TiledMMAINS4_8MMA_AtomIJNS4_15SM100_MMA_S8_SSIaaiLi64ELi64ELNS4_4UMMA5MajorE0ELSN_0ELNSM_8SaturateE0EEEEEENS4_6LayoutINS5_IJSB_SB_SB_EEENS5_IJNSA_ILi0EEEST_ST_EEEEENS5_IJNS4_10UnderscoreESW_SW_EEEEENS4_23SM90_TMA_LOAD_MULTICASTENS4_14ComposedLayoutINS4_7SwizzleILi3ELi4ELi3EEENS4_18smem_ptr_flag_bitsILi8EEENSR_INS5_IJNSA_ILi8EEESG_EEENS5_IJSG_SB_EEEEEEEvNS4_8identityENS4_13SM90_TMA_LOADES19_vS1A_EENS_8epilogue10collective18CollectiveEpilogueINS1D_23Sm100TmaWarpSpecializedILi1ELi1ELi32ELb0ELb0EEEJSH_NS5_IJNSR_ISF_SB_EES1I_EEEaSI_aSI_NS1D_6fusion15FusionCallbacksIS1H_NS1K_17LinearCombinationIaiaiLNS_15FloatRoundStyleE2EEESH_S1J_JEEENS4_5SM1004TMEM4LOAD26SM100_TMEM_LOAD_16dp32b32xES1B_NS10_INS11_ILi2ELi4ELi3EEES14_NSR_INS5_IJS15_SF_EEENS5_IJSF_SB_EEEEEEENS4_39AutoVectorizingCopyWithAssumedAlignmentILi128EEENS4_14SM90_TMA_STOREES1Y_S20_S20_EEEvvEEEEvNT_6ParamsE --------------------------
	.section	.nv.shared._ZN7cutlass13device_kernelINS_4gemm6kernel13GemmUniversalIN4cute5tupleIJiiiiEEENS1_10collective13CollectiveMmaINS1_35MainloopSm100TmaUmmaWarpSpecializedILi13ELi2ELi4ENS5_IJNS4_1CILi1EEENSA_ILi2EEESB_EEEEENS5_IJNSA_ILi64EEESF_NSA_ILi128EEEEEEaNS5_IJlSB_lEEEaSI_NS4_8TiledMMAINS4_8MMA_AtomIJNS4_15SM100_MMA_S8_SSIaaiLi64ELi64ELNS4_4UMMA5MajorE0ELSN_0ELNSM_8SaturateE0EEEEEENS4_6LayoutINS5_IJSB_SB_SB_EEENS5_IJNSA_ILi0EEEST_ST_EEEEENS5_IJNS4_10UnderscoreESW_SW_EEEEENS4_23SM90_TMA_LOAD_MULTICASTENS4_14ComposedLayoutINS4_7SwizzleILi3ELi4ELi3EEENS4_18smem_ptr_flag_bitsILi8EEENSR_INS5_IJNSA_ILi8EEESG_EEENS5_IJSG_SB_EEEEEEEvNS4_8identityENS4_13SM90_TMA_LOADES19_vS1A_EENS_8epilogue10collective18CollectiveEpilogueINS1D_23Sm100TmaWarpSpecializedILi1ELi1ELi32ELb0ELb0EEEJSH_NS5_IJNSR_ISF_SB_EES1I_EEEaSI_aSI_NS1D_6fusion15FusionCallbacksIS1H_NS1K_17LinearCombinationIaiaiLNS_15FloatRoundStyleE2EEESH_S1J_JEEENS4_5SM1004TMEM4LOAD26SM100_TMEM_LOAD_16dp32b32xES1B_NS10_INS11_ILi2ELi4ELi3EEES14_NSR_INS5_IJS15_SF_EEENS5_IJSF_SB_EEEEEEENS4_39AutoVectorizingCopyWithAssumedAlignmentILi128EEENS4_14SM90_TMA_STOREES1Y_S20_S20_EEEvvEEEEvNT_6ParamsE,"aw",@nobits
	.sectionflags	@""
	.align	16
	.zero		1024


//--------------------- .nv.shared.reserved.0     --------------------------
	.section	.nv.shared.reserved.0,"aw",@nobits
	.weak		__nv_reservedSMEM_offset_0_alias
	.size		__nv_reservedSMEM_offset_0_alias, 0, 64
	.other		__nv_reservedSMEM_offset_0_alias,@"STO_CUDA_RESERVED_SHARED STV_DEFAULT"
__nv_reservedSMEM_offset_0_alias:
	.zero		0
.nv.shared.reserved.0:
	.zero		64
	.weak		__nv_reservedSMEM_tcgen05_partition
	.type		__nv_reservedSMEM_tcgen05_partition,@object
	.size		__nv_reservedSMEM_tcgen05_partition,(.L_0 - __nv_reservedSMEM_tcgen05_partition)
__nv_reservedSMEM_tcgen05_partition:
	.zero		32
.L_0:


//--------------------- .nv.global                --------------------------
	.section	.nv.global,"aw",@nobits
.nv.global:
	.type		_ZN39_INTERNAL_9876c3dc_4_k_cu_7f0f100d_89624cute1_E,@object
	.size		_ZN39_INTERNAL_9876c3dc_4_k_cu_7f0f100d_89624cute1_E,(_ZN39_INTERNAL_9876c3dc_4_k_cu_7f0f100d_89624cuda3std3__45__cpo6cbeginE - _ZN39_INTERNAL_9876c3dc_4_k_cu_7f0f100d_89624cute1_E)
_ZN39_INTERNAL_9876c3dc_4_k_cu_7f0f100d_89624cute1_E:
	.zero		1
	.type		_ZN39_INTERNAL_9876c3dc_4_k_cu_7f0f100d_89624cuda3std3__45__cpo6cbeginE,@object
	.size		_ZN39_INTERNAL_9876c3dc_4_k_cu_7f0f100d_89624cuda3std3__45__cpo6cbeginE,(_ZN39_INTERNAL_9876c3dc_4_k_cu_7f0f100d_89624cuda3std3__48in_placeE - _ZN39_INTERNAL_9876c3dc_4_k_cu_7f0f100d_89624cuda3std3__45__cpo6cbeginE)
_ZN39_INTERNAL_9876c3dc_4_k_cu_7f0f100d_89624cuda3std3__45__cpo6cbeginE:
	.zero		1
	.type		_ZN39_INTERNAL_9876c3dc_4_k_cu_7f0f100d_89624cuda3std3__48in_placeE,@object
	.size		_ZN39_INTERNAL_9876c3dc_4_k_cu_7f0f100d_89624cuda3std3__48in_placeE,(_ZN39_INTERNAL_9876c3dc_4_k_cu_7f0f100d_89624cuda3std6ranges3__45__cpo9iter_moveE - _ZN39_INTERNAL_9876c3dc_4_k_cu_7f0f100d_89624cuda3std3__48in_placeE)
_ZN39_INTERNAL_9876c3dc_4_k_cu_7f0f100d_89624cuda3std3__48in_placeE:
	.zero		1
	.type		_ZN39_INTERNAL_9876c3dc_4_k_cu_7f0f100d_89624cuda3std6ranges3__45__cpo9iter_moveE,@object
	.size		_ZN39_INTERNAL_9876c3dc_4_k_cu_7f0f100d_89624cuda3std6ranges3__45__cpo9iter_moveE,(_ZN39_INTERNAL_9876c3dc_4_k_cu_7f0f100d_89624cuda3std3__45__cpo5beginE - _ZN39_INTERNAL_9876c3dc_4_k_cu_7f0f100d_89624cuda3std6ranges3__45__cpo9iter_moveE)
_ZN39_INTERNAL_9876c3dc_4_k_cu_7f0f100d_89624cuda3std6ranges3__45__cpo9iter_moveE:
	.zero		1
	.type		_ZN39_INTERNAL_9876c3dc_4_k_cu_7f0f100d_89624cuda3std3__45__cpo5beginE,@object
	.size		_ZN39_INTERNAL_9876c3dc_4_k_cu_7f0f100d_89624cuda3std3__45__cpo5beginE,(_ZN39_INTERNAL_9876c3dc_4_k_cu_7f0f100d_89624cuda3std3__441_GLOBAL__N__9876c3dc_4_k_cu_7f0f100d_89626ignoreE - _ZN39_INTERNAL_9876c3dc_4_k_cu_7f0f100d_89624cuda3std3__45__cpo5beginE)
_ZN39_INTERNAL_9876c3dc_4_k_cu_7f0f100d_89624cuda3std3__45__cpo5beginE:
	.zero		1
	.type		_ZN39_INTERNAL_9876c3dc_4_k_cu_7f0f100d_89624cuda3std3__441_GLOBAL__N__9876c3dc_4_k_cu_7f0f100d_89626ignoreE,@object
	.size		_ZN39_INTERNAL_9876c3dc_4_k_cu_7f0f100d_89624cuda3std3__441_GLOBAL__N__9876c3dc_4_k_cu_7f0f100d_89626ignoreE,(_ZN39_INTERNAL_9876c3dc_4_k_cu_7f0f100d_89624cute7productE - _ZN39_INTERNAL_9876c3dc_4_k_cu_7f0f100d_89624cuda3std3__441_GLOBAL__N__9876c3dc_4_k_cu_7f0f100d_89626ignoreE)
_ZN39_INTERNAL_9876c3dc_4_k_cu_7f0f100d_89624cuda3std3__441_GLOBAL__N__9876c3dc_4_k_cu_7f0f100d_89626ignoreE:
	.zero		1
	.type		_ZN39_INTERNAL_9876c3dc_4_k_cu_7f0f100d_89624cute7productE,@object
	.size		_ZN39_INTERNAL_9876c3dc_4_k_cu_7f0f100d_89624cute7productE,(_ZN39_INTERNAL_9876c3dc_4_k_cu_7f0f100d_89624cuda3std3__45__cpo3endE - _ZN39_INTERNAL_9876c3dc_4_k_cu_7f0f100d_89624cute7productE)
_ZN39_INTERNAL_9876c3dc_4_k_cu_7f0f100d_89624cute7productE:
	.zero		1
	.type		_ZN39_INTERNAL_9876c3dc_4_k_cu_7f0f100d_89624cuda3std3__45__cpo3endE,@object
	.size		_ZN39_INTERNAL_9876c3dc_4_k_cu_7f0f100d_89624cuda3std3__45__cpo3endE,(_ZN39_INTERNAL_9876c3dc_4_k_cu_7f0f100d_89624cuda3std3__419piecewise_constructE - _ZN39_INTERNAL_9876c3dc_4_k_cu_7f0f100d_89624cuda3std3__45__cpo3endE)
_ZN39_INTERNAL_9876c3dc_4_k_cu_7f0f100d_89624cuda3std3__45__cpo3endE:
	.zero		1
	.type		_ZN39_INTERNAL_9876c3dc_4_k_cu_7f0f100d_89624cuda3std3__419piecewise_constructE,@object
	.size		_ZN39_INTERNAL_9876c3dc_4_k_cu_7f0f100d_89624cuda3std3__419piecewise_constructE,(_ZN39_INTERNAL_9876c3dc_4_k_cu_7f0f100d_89624cuda3std3__45__cpo4cendE - _ZN39_INTERNAL_9876c3dc_4_k_cu_7f0f100d_89624cuda3std3__419piecewise_constructE)
_ZN39_INTERNAL_9876c3dc_4_k_cu_7f0f100d_89624cuda3std3__419piecewise_constructE:
	.zero		1
	.type		_ZN39_INTERNAL_9876c3dc_4_k_cu_7f0f100d_89624cuda3std3__45__cpo4cendE,@object
	.size		_ZN39_INTERNAL_9876c3dc_4_k_cu_7f0f100d_89624cuda3std3__45__cpo4cendE,(_ZN39_INTERNAL_9876c3dc_4_k_cu_7f0f100d_89624cuda3std6ranges3__45__cpo4swapE - _ZN39_INTERNAL_9876c3dc_4_k_cu_7f0f100d_89624cuda3std3__45__cpo4cendE)
_ZN39_INTERNAL_9876c3dc_4_k_cu_7f0f100d_89624cuda3std3__45__cpo4cendE:
	.zero		1
	.type		_ZN39_INTERNAL_9876c3dc_4_k_cu_7f0f100d_89624cuda3std6ranges3__45__cpo4swapE,@object
	.size		_ZN39_INTERNAL_9876c3dc_4_k_cu_7f0f100d_89624cuda3std6ranges3__45__cpo4swapE,(.L_10 - _ZN39_INTERNAL_9876c3dc_4_k_cu_7f0f100d_89624cuda3std6ranges3__45__cpo4swapE)
_ZN39_INTERNAL_9876c3dc_4_k_cu_7f0f100d_89624cuda3std6ranges3__45__cpo4swapE:
	.zero		1
.L_10:


//--------------------- .nv.constant0._ZN7cutlass13device_kernelINS_4gemm6kernel13GemmUniversalIN4cute5tupleIJiiiiEEENS1_10collective13CollectiveMmaINS1_35MainloopSm100TmaUmmaWarpSpecializedILi13ELi2ELi4ENS5_IJNS4_1CILi1EEENSA_ILi2EEESB_EEEEENS5_IJNSA_ILi64EEESF_NSA_ILi128EEEEEEaNS5_IJlSB_lEEEaSI_NS4_8TiledMMAINS4_8MMA_AtomIJNS4_15SM100_MMA_S8_SSIaaiLi64ELi64ELNS4_4UMMA5MajorE0ELSN_0ELNSM_8SaturateE0EEEEEENS4_6LayoutINS5_IJSB_SB_SB_EEENS5_IJNSA_ILi0EEEST_ST_EEEEENS5_IJNS4_10UnderscoreESW_SW_EEEEENS4_23SM90_TMA_LOAD_MULTICASTENS4_14ComposedLayoutINS4_7SwizzleILi3ELi4ELi3EEENS4_18smem_ptr_flag_bitsILi8EEENSR_INS5_IJNSA_ILi8EEESG_EEENS5_IJSG_SB_EEEEEEEvNS4_8identityENS4_13SM90_TMA_LOADES19_vS1A_EENS_8epilogue10collective18CollectiveEpilogueINS1D_23Sm100TmaWarpSpecializedILi1ELi1ELi32ELb0ELb0EEEJSH_NS5_IJNSR_ISF_SB_EES1I_EEEaSI_aSI_NS1D_6fusion15FusionCallbacksIS1H_NS1K_17LinearCombinationIaiaiLNS_15FloatRoundStyleE2EEESH_S1J_JEEENS4_5SM1004TMEM4LOAD26SM100_TMEM_LOAD_16dp32b32xES1B_NS10_INS11_ILi2ELi4ELi3EEES14_NSR_INS5_IJS15_SF_EEENS5_IJSF_SB_EEEEEEENS4_39AutoVectorizingCopyWithAssumedAlignmentILi128EEENS4_14SM90_TMA_STOREES1Y_S20_S20_EEEvvEEEEvNT_6ParamsE --------------------------
	.section	.nv.constant0._ZN7cutlass13device_kernelINS_4gemm6kernel13GemmUniversalIN4cute5tupleIJiiiiEEENS1_10collective13CollectiveMmaINS1_35MainloopSm100TmaUmmaWarpSpecializedILi13ELi2ELi4ENS5_IJNS4_1CILi1EEENSA_ILi2EEESB_EEEEENS5_IJNSA_ILi64EEESF_NSA_ILi128EEEEEEaNS5_IJlSB_lEEEaSI_NS4_8TiledMMAINS4_8MMA_AtomIJNS4_15SM100_MMA_S8_SSIaaiLi64ELi64ELNS4_4UMMA5MajorE0ELSN_0ELNSM_8SaturateE0EEEEEENS4_6LayoutINS5_IJSB_SB_SB_EEENS5_IJNSA_ILi0EEEST_ST_EEEEENS5_IJNS4_10UnderscoreESW_SW_EEEEENS4_23SM90_TMA_LOAD_MULTICASTENS4_14ComposedLayoutINS4_7SwizzleILi3ELi4ELi3EEENS4_18smem_ptr_flag_bitsILi8EEENSR_INS5_IJNSA_ILi8EEESG_EEENS5_IJSG_SB_EEEEEEEvNS4_8identityENS4_13SM90_TMA_LOADES19_vS1A_EENS_8epilogue10collective18CollectiveEpilogueINS1D_23Sm100TmaWarpSpecializedILi1ELi1ELi32ELb0ELb0EEEJSH_NS5_IJNSR_ISF_SB_EES1I_EEEaSI_aSI_NS1D_6fusion15FusionCallbacksIS1H_NS1K_17LinearCombinationIaiaiLNS_15FloatRoundStyleE2EEESH_S1J_JEEENS4_5SM1004TMEM4LOAD26SM100_TMEM_LOAD_16dp32b32xES1B_NS10_INS11_ILi2ELi4ELi3EEES14_NSR_INS5_IJS15_SF_EEENS5_IJSF_SB_EEEEEEENS4_39AutoVectorizingCopyWithAssumedAlignmentILi128EEENS4_14SM90_TMA_STOREES1Y_S20_S20_EEEvvEEEEvNT_6ParamsE,"a",@progbits
	.sectionflags	@""
	.align	4
.nv.constant0._ZN7cutlass13device_kernelINS_4gemm6kernel13GemmUniversalIN4cute5tupleIJiiiiEEENS1_10collective13CollectiveMmaINS1_35MainloopSm100TmaUmmaWarpSpecializedILi13ELi2ELi4ENS5_IJNS4_1CILi1EEENSA_ILi2EEESB_EEEEENS5_IJNSA_ILi64EEESF_NSA_ILi128EEEEEEaNS5_IJlSB_lEEEaSI_NS4_8TiledMMAINS4_8MMA_AtomIJNS4_15SM100_MMA_S8_SSIaaiLi64ELi64ELNS4_4UMMA5MajorE0ELSN_0ELNSM_8SaturateE0EEEEEENS4_6LayoutINS5_IJSB_SB_SB_EEENS5_IJNSA_ILi0EEEST_ST_EEEEENS5_IJNS4_10UnderscoreESW_SW_EEEEENS4_23SM90_TMA_LOAD_MULTICASTENS4_14ComposedLayoutINS4_7SwizzleILi3ELi4ELi3EEENS4_18smem_ptr_flag_bitsILi8EEENSR_INS5_IJNSA_ILi8EEESG_EEENS5_IJSG_SB_EEEEEEEvNS4_8identityENS4_13SM90_TMA_LOADES19_vS1A_EENS_8epilogue10collective18CollectiveEpilogueINS1D_23Sm100TmaWarpSpecializedILi1ELi1ELi32ELb0ELb0EEEJSH_NS5_IJNSR_ISF_SB_EES1I_EEEaSI_aSI_NS1D_6fusion15FusionCallbacksIS1H_NS1K_17LinearCombinationIaiaiLNS_15FloatRoundStyleE2EEESH_S1J_JEEENS4_5SM1004TMEM4LOAD26SM100_TMEM_LOAD_16dp32b32xES1B_NS10_INS11_ILi2ELi4ELi3EEES14_NSR_INS5_IJS15_SF_EEENS5_IJSF_SB_EEEEEEENS4_39AutoVectorizingCopyWithAssumedAlignmentILi128EEENS4_14SM90_TMA_STOREES1Y_S20_S20_EEEvvEEEEvNT_6ParamsE:
	.zero		2944


//--------------------- SYMBOLS --------------------------

	.type		.nv.reservedSmem.offset0,@object
	.size		.nv.reservedSmem.offset0,0x4
	.type		.nv.reservedSmem.cap,@object
	.size		.nv.reservedSmem.cap,0x4
	.type		__assertfail,@function
